	.target	sm_100a

	.elftype	@"ET_EXEC"


//--------------------- .note.nv.tkinfo           --------------------------
	.section	.note.nv.tkinfo,"",@"SHT_NOTE"
	.sectionflags	@"SHF_NOTE_NV_TKINFO"
	.tkinfo
        /*0018*/ 	.word	0x00000081
        /*0030*/ 	.string	""
        /*0030*/ 	.string	"ptxas-blackwell"
        /*0030*/ 	.string	"Cuda compilation tools, release 12.9, V12.9.86"
        /*0030*/ 	.string	"Build cuda_12.9.r12.9/compiler.36037853_0"
        /*0030*/ 	.string	"-v  -suppress-debug-info  -lineinfo  -arch sm_100a "



//--------------------- .note.nv.cuver            --------------------------
	.section	.note.nv.cuver,"",@"SHT_NOTE"
	.sectionflags	@"SHF_NOTE_NV_CUVER"
        /*0018*/ 	.short	0x0001
        /*001a*/ 	.short	0x0064
        /*001c*/ 	.short	0x0001
        /*001e*/ 	.short	0x0000
        /*0020*/ 	.short	0x0001
        /*0022*/ 	.short	0x0000


//--------------------- .nv.info                  --------------------------
	.section	.nv.info,"",@"SHT_CUDA_INFO"
	.align	4


	//----- nvinfo : EIATTR_REGCOUNT
	.align		4
        /*0000*/ 	.byte	0x04, 0x2f
        /*0002*/ 	.short	(.L_4 - .L_3)
	.align		4
.L_3:
        /*0004*/ 	.word	index@(gluon_tcgen05)
        /*0008*/ 	.word	0x00000019


	//----- nvinfo : EIATTR_FRAME_SIZE
	.align		4
.L_4:
        /*000c*/ 	.byte	0x04, 0x11
        /*000e*/ 	.short	(.L_6 - .L_5)
	.align		4
.L_5:
        /*0010*/ 	.word	index@($__internal_2_$__cuda_sm10x_tcgen05_guardrail_trap_unallocated_columns_being_dealloced)
        /*0014*/ 	.word	0x00000000


	//----- nvinfo : EIATTR_FRAME_SIZE
	.align		4
.L_6:
        /*0018*/ 	.byte	0x04, 0x11
        /*001a*/ 	.short	(.L_8 - .L_7)
	.align		4
.L_7:
        /*001c*/ 	.word	index@($__internal_1_$__cuda_sm10x_tcgen05_guardrail_trap_phase_invalid_during_alloc)
        /*0020*/ 	.word	0x00000000


	//----- nvinfo : EIATTR_FRAME_SIZE
	.align		4
.L_8:
        /*0024*/ 	.byte	0x04, 0x11
        /*0026*/ 	.short	(.L_10 - .L_9)
	.align		4
.L_9:
        /*0028*/ 	.word	index@($__internal_0_$__cuda_sm10x_tcgen05_guardrail_trap_col_being_dealloced_not_returned_by_alloc)
        /*002c*/ 	.word	0x00000000


	//----- nvinfo : EIATTR_FRAME_SIZE
	.align		4
.L_10:
        /*0030*/ 	.byte	0x04, 0x11
        /*0032*/ 	.short	(.L_12 - .L_11)
	.align		4
.L_11:
        /*0034*/ 	.word	index@(gluon_tcgen05)
        /*0038*/ 	.word	0x00000000


	//----- nvinfo : EIATTR_MIN_STACK_SIZE
	.align		4
.L_12:
        /*003c*/ 	.byte	0x04, 0x12
        /*003e*/ 	.short	(.L_14 - .L_13)
	.align		4
.L_13:
        /*0040*/ 	.word	index@(gluon_tcgen05)
        /*0044*/ 	.word	0x00000000
.L_14:


//--------------------- .nv.info.gluon_tcgen05    --------------------------
	.section	.nv.info.gluon_tcgen05,"",@"SHT_CUDA_INFO"
	.sectionflags	@""
	.align	4


	//----- nvinfo : EIATTR_CUDA_API_VERSION
	.align		4
        /*0000*/ 	.byte	0x04, 0x37
        /*0002*/ 	.short	(.L_16 - .L_15)
.L_15:
        /*0004*/ 	.word	0x00000081


	//----- nvinfo : EIATTR_KPARAM_INFO
	.align		4
.L_16:
        /*0008*/ 	.byte	0x04, 0x17
        /*000a*/ 	.short	(.L_18 - .L_17)
.L_17:
        /*000c*/ 	.word	0x00000000
        /*0010*/ 	.short	0x000a
        /*0012*/ 	.short	0x0048
        /*0014*/ 	.byte	0x00, 0xf4, 0x21, 0x00


	//----- nvinfo : EIATTR_KPARAM_INFO
	.align		4
.L_18:
        /*0018*/ 	.byte	0x04, 0x17
        /*001a*/ 	.short	(.L_20 - .L_19)
.L_19:
        /*001c*/ 	.word	0x00000000
        /*0020*/ 	.short	0x0009
        /*0022*/ 	.short	0x0040
        /*0024*/ 	.byte	0x00, 0xf4, 0x21, 0x00


	//----- nvinfo : EIATTR_KPARAM_INFO
	.align		4
.L_20:
        /*0028*/ 	.byte	0x04, 0x17
        /*002a*/ 	.short	(.L_22 - .L_21)
.L_21:
        /*002c*/ 	.word	0x00000000
        /*0030*/ 	.short	0x0008
        /*0032*/ 	.short	0x0038
        /*0034*/ 	.byte	0x00, 0xf0, 0x21, 0x00


	//----- nvinfo : EIATTR_KPARAM_INFO
	.align		4
.L_22:
        /*0038*/ 	.byte	0x04, 0x17
        /*003a*/ 	.short	(.L_24 - .L_23)
.L_23:
        /*003c*/ 	.word	0x00000000
        /*0040*/ 	.short	0x0007
        /*0042*/ 	.short	0x0030
        /*0044*/ 	.byte	0x00, 0xf0, 0x21, 0x00


	//----- nvinfo : EIATTR_KPARAM_INFO
	.align		4
.L_24:
        /*0048*/ 	.byte	0x04, 0x17
        /*004a*/ 	.short	(.L_26 - .L_25)
.L_25:
        /*004c*/ 	.word	0x00000000
        /*0050*/ 	.short	0x0006
        /*0052*/ 	.short	0x0028
        /*0054*/ 	.byte	0x00, 0xf0, 0x21, 0x00


	//----- nvinfo : EIATTR_KPARAM_INFO
	.align		4
.L_26:
        /*0058*/ 	.byte	0x04, 0x17
        /*005a*/ 	.short	(.L_28 - .L_27)
.L_27:
        /*005c*/ 	.word	0x00000000
        /*0060*/ 	.short	0x0005
        /*0062*/ 	.short	0x0020
        /*0064*/ 	.byte	0x00, 0xf0, 0x11, 0x00


	//----- nvinfo : EIATTR_KPARAM_INFO
	.align		4
.L_28:
        /*0068*/ 	.byte	0x04, 0x17
        /*006a*/ 	.short	(.L_30 - .L_29)
.L_29:
        /*006c*/ 	.word	0x00000000
        /*0070*/ 	.short	0x0004
        /*0072*/ 	.short	0x001c
        /*0074*/ 	.byte	0x00, 0xf0, 0x11, 0x00


	//----- nvinfo : EIATTR_KPARAM_INFO
	.align		4
.L_30:
        /*0078*/ 	.byte	0x04, 0x17
        /*007a*/ 	.short	(.L_32 - .L_31)
.L_31:
        /*007c*/ 	.word	0x00000000
        /*0080*/ 	.short	0x0003
        /*0082*/ 	.short	0x0018
        /*0084*/ 	.byte	0x00, 0xf0, 0x11, 0x00


	//----- nvinfo : EIATTR_KPARAM_INFO
	.align		4
.L_32:
        /*0088*/ 	.byte	0x04, 0x17
        /*008a*/ 	.short	(.L_34 - .L_33)
.L_33:
        /*008c*/ 	.word	0x00000000
        /*0090*/ 	.short	0x0002
        /*0092*/ 	.short	0x0010
        /*0094*/ 	.byte	0x00, 0xf4, 0x21, 0x00


	//----- nvinfo : EIATTR_KPARAM_INFO
	.align		4
.L_34:
        /*0098*/ 	.byte	0x04, 0x17
        /*009a*/ 	.short	(.L_36 - .L_35)
.L_35:
        /*009c*/ 	.word	0x00000000
        /*00a0*/ 	.short	0x0001
        /*00a2*/ 	.short	0x0008
        /*00a4*/ 	.byte	0x00, 0xf4, 0x21, 0x00


	//----- nvinfo : EIATTR_KPARAM_INFO
	.align		4
.L_36:
        /*00a8*/ 	.byte	0x04, 0x17
        /*00aa*/ 	.short	(.L_38 - .L_37)
.L_37:
        /*00ac*/ 	.word	0x00000000
        /*00b0*/ 	.short	0x0000
        /*00b2*/ 	.short	0x0000
        /*00b4*/ 	.byte	0x00, 0xf4, 0x21, 0x00


	//----- nvinfo : EIATTR_AT_ENTRY_FRAGMENTS
	.align		4
.L_38:
        /*00b8*/ 	.byte	0x04, 0x4f
        /*00ba*/ 	.short	(.L_40 - .L_39)


	//   ....[0]....
.L_39:
        /*00bc*/ 	.word	0x00000004


	//----- nvinfo : EIATTR_RESERVED_SMEM_USED
	.align		4
.L_40:
        /*00c0*/ 	.byte	0x01, 0x41
	.zero		2


	//----- nvinfo : EIATTR_SPARSE_MMA_MASK
	.align		4
        /*00c4*/ 	.byte	0x03, 0x50
        /*00c6*/ 	.short	0x0000


	//----- nvinfo : EIATTR_TCGEN05_1CTA_USED
	.align		4
        /*00c8*/ 	.byte	0x01, 0x51
	.zero		2


	//----- nvinfo : EIATTR_MAXREG_COUNT
	.align		4
        /*00cc*/ 	.byte	0x03, 0x1b
        /*00ce*/ 	.short	0x00ff


	//----- nvinfo : EIATTR_NUM_BARRIERS
	.align		4
        /*00d0*/ 	.byte	0x02, 0x4c
        /*00d2*/ 	.byte	0x01
	.zero		1


	//----- nvinfo : EIATTR_INT_WARP_WIDE_INSTR_OFFSETS
	.align		4
        /*00d4*/ 	.byte	0x04, 0x31
        /*00d6*/ 	.short	(.L_42 - .L_41)


	//   ....[0]....
.L_41:
        /*00d8*/ 	.word	0x00001740


	//   ....[1]....
        /*00dc*/ 	.word	0x00001760


	//   ....[2]....
        /*00e0*/ 	.word	0x000017f0


	//   ....[3]....
        /*00e4*/ 	.word	0x000019b0


	//   ....[4]....
        /*00e8*/ 	.word	0x000019c0


	//   ....[5]....
        /*00ec*/ 	.word	0x000019d0


	//   ....[6]....
        /*00f0*/ 	.word	0x000019e0


	//   ....[7]....
        /*00f4*/ 	.word	0x00001c80


	//   ....[8]....
        /*00f8*/ 	.word	0x00001c90


	//   ....[9]....
        /*00fc*/ 	.word	0x00001e00


	//   ....[10]....
        /*0100*/ 	.word	0x00001e50


	//   ....[11]....
        /*0104*/ 	.word	0x00001e60


	//   ....[12]....
        /*0108*/ 	.word	0x00001e90


	//   ....[13]....
        /*010c*/ 	.word	0x000020a0


	//   ....[14]....
        /*0110*/ 	.word	0x000020b0


	//   ....[15]....
        /*0114*/ 	.word	0x000023d0


	//   ....[16]....
        /*0118*/ 	.word	0x000023e0


	//   ....[17]....
        /*011c*/ 	.word	0x000026a0


	//   ....[18]....
        /*0120*/ 	.word	0x000026f0


	//----- nvinfo : EIATTR_COOP_GROUP_MASK_REGIDS
	.align		4
.L_42:
        /*0124*/ 	.byte	0x04, 0x29
        /*0126*/ 	.short	(.L_44 - .L_43)


	//   ....[0]....
.L_43:
        /*0128*/ 	.word	0xffffffff


	//   ....[1]....
        /*012c*/ 	.word	0xffffffff


	//   ....[2]....
        /*0130*/ 	.word	0xffffffff


	//   ....[3]....
        /*0134*/ 	.word	0xffffffff


	//   ....[4]....
        /*0138*/ 	.word	0xffffffff


	//   ....[5]....
        /*013c*/ 	.word	0xffffffff


	//   ....[6]....
        /*0140*/ 	.word	0xffffffff


	//   ....[7]....
        /*0144*/ 	.word	0xffffffff


	//   ....[8]....
        /*0148*/ 	.word	0xffffffff


	//   ....[9]....
        /*014c*/ 	.word	0xffffffff


	//----- nvinfo : EIATTR_COOP_GROUP_INSTR_OFFSETS
	.align		4
.L_44:
        /*0150*/ 	.byte	0x04, 0x28
        /*0152*/ 	.short	(.L_46 - .L_45)


	//   ....[0]....
.L_45:
        /*0154*/ 	.word	0x00000050


	//   ....[1]....
        /*0158*/ 	.word	0x00000310


	//   ....[2]....
        /*015c*/ 	.word	0x00000500


	//   ....[3]....
        /*0160*/ 	.word	0x000009c0


	//   ....[4]....
        /*0164*/ 	.word	0x00000b00


	//   ....[5]....
        /*0168*/ 	.word	0x00000fb0


	//   ....[6]....
        /*016c*/ 	.word	0x000010f0


	//   ....[7]....
        /*0170*/ 	.word	0x000015e0


	//   ....[8]....
        /*0174*/ 	.word	0x00002530


	//   ....[9]....
        /*0178*/ 	.word	0x000027a0


	//----- nvinfo : EIATTR_VRC_CTA_INIT_COUNT
	.align		4
.L_46:
        /*017c*/ 	.byte	0x02, 0x4a
        /*017e*/ 	.byte	0x80
	.zero		1


	//----- nvinfo : EIATTR_MBARRIER_INSTR_OFFSETS
	.align		4
        /*0180*/ 	.byte	0x04, 0x39
        /*0182*/ 	.short	(.L_48 - .L_47)


	//   ....[0]....
.L_47:
        /*0184*/ 	.word	0x00001810
        /*0188*/ 	.word	0x000000ff
        /*018c*/ 	.word	0x00004000
        /*0190*/ 	.short	0x0100
        /*0192*/ 	.byte	0x08
	.zero		1


	//   ....[1]....
        /*0194*/ 	.word	0x00001820
        /*0198*/ 	.word	0x000000ff
        /*019c*/ 	.word	0x00004010
        /*01a0*/ 	.short	0x0100
        /*01a2*/ 	.byte	0x08
	.zero		1


	//   ....[2]....
        /*01a4*/ 	.word	0x000018d0
        /*01a8*/ 	.word	0x000000ff
        /*01ac*/ 	.word	0x00004008
        /*01b0*/ 	.short	0x0100
        /*01b2*/ 	.byte	0x08
	.zero		1


	//   ....[3]....
        /*01b4*/ 	.word	0x000018e0
        /*01b8*/ 	.word	0x000000ff
        /*01bc*/ 	.word	0x00004018
        /*01c0*/ 	.short	0x0100
        /*01c2*/ 	.byte	0x08
	.zero		1


	//   ....[4]....
        /*01c4*/ 	.word	0x00001ac0
        /*01c8*/ 	.word	0x000000ff
        /*01cc*/ 	.word	0x00004000
        /*01d0*/ 	.short	0x010a
        /*01d2*/ 	.byte	0x08
	.zero		1


	//   ....[5]....
        /*01d4*/ 	.word	0x00001ce0
        /*01d8*/ 	.word	0x000000ff
        /*01dc*/ 	.word	0x00004010
        /*01e0*/ 	.short	0x010a
        /*01e2*/ 	.byte	0x08
	.zero		1


	//   ....[6]....
        /*01e4*/ 	.word	0x00001f00
        /*01e8*/ 	.word	0x000000ff
        /*01ec*/ 	.word	0x00004000
        /*01f0*/ 	.short	0x010a
        /*01f2*/ 	.byte	0x1c
	.zero		1


	//   ....[7]....
        /*01f4*/ 	.word	0x000020f0
        /*01f8*/ 	.word	0x000000ff
        /*01fc*/ 	.word	0x00004010
        /*0200*/ 	.short	0x010a
        /*0202*/ 	.byte	0x1c
	.zero		1


	//   ....[8]....
        /*0204*/ 	.word	0x000021c0
        /*0208*/ 	.word	0x000000ff
        /*020c*/ 	.word	0x00004000
        /*0210*/ 	.short	0x0108
        /*0212*/ 	.byte	0x08
	.zero		1


	//   ....[9]....
        /*0214*/ 	.word	0x000021d0
        /*0218*/ 	.word	0x000000ff
        /*021c*/ 	.word	0x00004010
        /*0220*/ 	.short	0x0108
        /*0222*/ 	.byte	0x08
	.zero		1


	//   ....[10]....
        /*0224*/ 	.word	0x00002220
        /*0228*/ 	.word	0x000000ff
        /*022c*/ 	.word	0x00004008
        /*0230*/ 	.short	0x0108
        /*0232*/ 	.byte	0x08
	.zero		1


	//   ....[11]....
        /*0234*/ 	.word	0x00002230
        /*0238*/ 	.word	0x000000ff
        /*023c*/ 	.word	0x00004018
        /*0240*/ 	.short	0x0108
        /*0242*/ 	.byte	0x08
	.zero		1


	//   ....[12]....
        /*0244*/ 	.word	0x000027c0
        /*0248*/ 	.word	0x000000ff
        /*024c*/ 	.word	0x00004000
        /*0250*/ 	.short	0x010a
        /*0252*/ 	.byte	0x08
	.zero		1


	//   ....[13]....
        /*0254*/ 	.word	0x000027f0
        /*0258*/ 	.word	0x000000ff
        /*025c*/ 	.word	0x00004010
        /*0260*/ 	.short	0x010a
        /*0262*/ 	.byte	0x08
	.zero		1


	//   ....[14]....
        /*0264*/ 	.word	0x00002820
        /*0268*/ 	.word	0x000000ff
        /*026c*/ 	.word	0x00004000
        /*0270*/ 	.short	0x010a
        /*0272*/ 	.byte	0x1c
	.zero		1


	//   ....[15]....
        /*0274*/ 	.word	0x00002850
        /*0278*/ 	.word	0x000000ff
        /*027c*/ 	.word	0x00004010
        /*0280*/ 	.short	0x010a
        /*0282*/ 	.byte	0x1c
	.zero		1


	//----- nvinfo : EIATTR_NUM_MBARRIERS
	.align		4
.L_48:
        /*0284*/ 	.byte	0x03, 0x38
        /*0286*/ 	.short	0x0004


	//----- nvinfo : EIATTR_EXIT_INSTR_OFFSETS
	.align		4
        /*0288*/ 	.byte	0x04, 0x1c
        /*028a*/ 	.short	(.L_50 - .L_49)


	//   ....[0]....
.L_49:
        /*028c*/ 	.word	0x000027b0


	//----- nvinfo : EIATTR_REQNTID
	.align		4
.L_50:
        /*0290*/ 	.byte	0x04, 0x10
        /*0292*/ 	.short	(.L_52 - .L_51)
.L_51:
        /*0294*/ 	.word	0x00000100
        /*0298*/ 	.word	0x00000001
        /*029c*/ 	.word	0x00000001


	//----- nvinfo : EIATTR_CRS_STACK_SIZE
	.align		4
.L_52:
        /*02a0*/ 	.byte	0x04, 0x1e
        /*02a2*/ 	.short	(.L_54 - .L_53)
.L_53:
        /*02a4*/ 	.word	0x00000000


	//----- nvinfo : EIATTR_CBANK_PARAM_SIZE
	.align		4
.L_54:
        /*02a8*/ 	.byte	0x03, 0x19
        /*02aa*/ 	.short	0x0050


	//----- nvinfo : EIATTR_PARAM_CBANK
	.align		4
        /*02ac*/ 	.byte	0x04, 0x0a
        /*02ae*/ 	.short	(.L_56 - .L_55)
	.align		4
.L_55:
        /*02b0*/ 	.word	index@(.nv.constant0.gluon_tcgen05)
        /*02b4*/ 	.short	0x0380
        /*02b6*/ 	.short	0x0050


	//----- nvinfo : EIATTR_SW_WAR
	.align		4
.L_56:
        /*02b8*/ 	.byte	0x04, 0x36
        /*02ba*/ 	.short	(.L_58 - .L_57)
.L_57:
        /*02bc*/ 	.word	0x00000008
.L_58:


//--------------------- .nv.compat                --------------------------
	.section	.nv.compat,"",@"SHT_CUDA_COMPAT_INFO"
	.align	4
        /*0000*/ 	.byte	0x02, 0x02, 0x02, 0x00, 0x02, 0x05, 0x05, 0x00, 0x02, 0x03, 0x03, 0x00, 0x02, 0x06, 0x01, 0x00


//--------------------- .nv.callgraph             --------------------------
	.section	.nv.callgraph,"",@"SHT_CUDA_CALLGRAPH"
	.align	4
	.sectionentsize	8
	.align		4
        /*0000*/ 	.word	0x00000000
	.align		4
        /*0004*/ 	.word	0xffffffff
	.align		4
        /*0008*/ 	.word	0x00000000
	.align		4
        /*000c*/ 	.word	0xfffffffe
	.align		4
        /*0010*/ 	.word	0x00000000
	.align		4
        /*0014*/ 	.word	0xfffffffd
	.align		4
        /*0018*/ 	.word	0x00000000
	.align		4
        /*001c*/ 	.word	0xfffffffc


//--------------------- .text.gluon_tcgen05       --------------------------
	.section	.text.gluon_tcgen05,"ax",@progbits
	.align	128
        .global         gluon_tcgen05
        .type           gluon_tcgen05,@function
        .size           gluon_tcgen05,(.L_x_77 - gluon_tcgen05)
        .other          gluon_tcgen05,@"STO_CUDA_ENTRY STV_DEFAULT"
gluon_tcgen05:
.text.gluon_tcgen05:
[----:B------:R-:W1:Y:S01]  /*0000*/  LDC R1, c[0x0][0x37c] ;  /* 0x0000df00ff017b82 */ /* 0x000e620000000800 */
[----:B------:R-:W2:Y:S02]  /*0010*/  S2R R0, SR_TID.X ;  /* 0x0000000000007919 */ /* 0x000ea40000002100 */
[----:B--2---:R-:W-:-:S13]  /*0020*/  ISETP.GE.U32.AND P2, PT, R0, 0x20, PT ;  /* 0x000000200000780c */ /* 0x004fda0003f46070 */
[----:B------:R-:W-:Y:S05]  /*0030*/  @P2 BRA `(.L_x_0) ;  /* 0x0000000000b82947 */ /* 0x000fea0003800000 */
[----:B------:R-:W2:Y:S01]  /*0040*/  S2UR UR6, SR_CgaCtaId ;  /* 0x00000000000679c3 */ /* 0x000ea20000008800 */
[----:B------:R-:W-:Y:S01]  /*0050*/  NOP ;  /* 0x0000000000007918 */ /* 0x000fe20000000000 */
[----:B------:R-:W-:Y:S02]  /*0060*/  UMOV UR4, 0x40 ;  /* 0x0000004000047882 */ /* 0x000fe40000000000 */
[----:B--2---:R-:W-:-:S09]  /*0070*/  ULEA UR4, UR6, UR4, 0x18 ;  /* 0x0000000406047291 */ /* 0x004fd2000f8ec0ff */
[----:B------:R-:W2:Y:S01]  /*0080*/  LDS.U8 R2, [UR4] ;  /* 0x00000004ff027984 */ /* 0x000ea20008000000 */
[----:B------:R-:W-:Y:S02]  /*0090*/  UMOV UR4, 0x400 ;  /* 0x0000040000047882 */ /* 0x000fe40000000000 */
[----:B------:R-:W-:Y:S01]  /*00a0*/  ULEA UR4, UR6, UR4, 0x18 ;  /* 0x0000000406047291 */ /* 0x000fe2000f8ec0ff */
[----:B--2---:R-:W-:-:S13]  /*00b0*/  ISETP.NE.AND P0, PT, R2, RZ, PT ;  /* 0x000000ff0200720c */ /* 0x004fda0003f05270 */
[----:B------:R-:W-:Y:S05]  /*00c0*/  @P0 BRA `(.L_x_1) ;  /* 0x00000000007c0947 */ /* 0x000fea0003800000 */
[----:B------:R-:W-:-:S13]  /*00d0*/  ELECT P0, URZ, PT ;  /* 0x0000000000ff782f */ /* 0x000fda0003800000 */
[----:B------:R-:W-:Y:S05]  /*00e0*/  @!P0 BRA `(.L_x_2) ;  /* 0x0000000000848947 */ /* 0x000fea0003800000 */
[----:B------:R-:W-:Y:S01]  /*00f0*/  UMOV UR5, 0x2 ;  /* 0x0000000200057882 */ /* 0x000fe20000000000 */
[----:B------:R-:W-:Y:S02]  /*0100*/  IMAD.MOV.U32 R5, RZ, RZ, 0x1 ;  /* 0x00000001ff057424 */ /* 0x000fe400078e00ff */
[----:B------:R-:W-:Y:S02]  /*0110*/  IMAD.MOV.U32 R3, RZ, RZ, 0x3 ;  /* 0x00000003ff037424 */ /* 0x000fe400078e00ff */
[----:B------:R-:W-:Y:S04]  /*0120*/  DEPBAR.LE SB2, 0x36 ;  /* 0x0000ad800000791a */ /* 0x000fe80000000000 */
[----:B------:R-:W2:Y:S02]  /*0130*/  UTCATOMSWS.FIND_AND_SET.ALIGN UP0, UR5, UR5 ;  /* 0x00000005000575e3 */ /* 0x000ea40008000800 */
[----:B--2---:R-:W-:-:S04]  /*0140*/  PLOP3.LUT P0, PT, PT, PT, UP0, 0x80, 0x8 ;  /* 0x000000000008781c */ /* 0x004fc80003f0f008 */
[----:B------:R-:W-:-:S04]  /*0150*/  SEL R2, RZ, 0xffffffff, !P0 ;  /* 0xffffffffff027807 */ /* 0x000fc80004000000 */
[----:B------:R-:W-:Y:S01]  /*0160*/  ISETP.NE.AND P0, PT, R2, RZ, PT ;  /* 0x000000ff0200720c */ /* 0x000fe20003f05270 */
[----:B------:R-:W-:-:S12]  /*0170*/  IMAD.U32 R2, RZ, RZ, UR5 ;  /* 0x00000005ff027e24 */ /* 0x000fd8000f8e00ff */
[----:B------:R-:W-:Y:S05]  /*0180*/  @P0 BRA `(.L_x_3) ;  /* 0x0000000000240947 */ /* 0x000fea0003800000 */
.L_x_4:
[----:B------:R-:W-:Y:S05]  /*0190*/  NANOSLEEP 0x64 ;  /* 0x000000640000795d */ /* 0x000fea0003800000 */
[----:B------:R-:W-:-:S05]  /*01a0*/  UMOV UR5, 0x2 ;  /* 0x0000000200057882 */ /* 0x000fca0000000000 */
[----:B------:R-:W-:Y:S04]  /*01b0*/  DEPBAR.LE SB2, 0x36 ;  /* 0x0000ad800000791a */ /* 0x000fe80000000000 */
[----:B------:R-:W2:Y:S02]  /*01c0*/  UTCATOMSWS.FIND_AND_SET.ALIGN UP0, UR5, UR5 ;  /* 0x00000005000575e3 */ /* 0x000ea40008000800 */
[----:B--2---:R-:W-:-:S04]  /*01d0*/  PLOP3.LUT P0, PT, PT, PT, UP0, 0x80, 0x8 ;  /* 0x000000000008781c */ /* 0x004fc80003f0f008 */
[----:B------:R-:W-:-:S04]  /*01e0*/  SEL R2, RZ, 0xffffffff, !P0 ;  /* 0xffffffffff027807 */ /* 0x000fc80004000000 */
[----:B------:R-:W-:Y:S01]  /*01f0*/  ISETP.NE.AND P0, PT, R2, RZ, PT ;  /* 0x000000ff0200720c */ /* 0x000fe20003f05270 */
[----:B------:R-:W-:-:S12]  /*0200*/  IMAD.U32 R2, RZ, RZ, UR5 ;  /* 0x00000005ff027e24 */ /* 0x000fd8000f8e00ff */
[----:B------:R-:W-:Y:S05]  /*0210*/  @!P0 BRA `(.L_x_4) ;  /* 0xfffffffc00dc8947 */ /* 0x000fea000383ffff */
.L_x_3:
[C---:B------:R-:W-:Y:S01]  /*0220*/  VIADD R4, R2.reuse, 0x10 ;  /* 0x0000001002047836 */ /* 0x040fe20000000000 */
[----:B------:R-:W-:Y:S01]  /*0230*/  UMOV UR5, 0x50 ;  /* 0x0000005000057882 */ /* 0x000fe20000000000 */
[----:B------:R-:W-:Y:S01]  /*0240*/  SHF.L.U32 R3, R3, R2, RZ ;  /* 0x0000000203037219 */ /* 0x000fe200000006ff */
[----:B------:R-:W-:Y:S01]  /*0250*/  ULEA UR5, UR6, UR5, 0x18 ;  /* 0x0000000506057291 */ /* 0x000fe2000f8ec0ff */
[----:B------:R-:W-:Y:S01]  /*0260*/  IMAD.SHL.U32 R2, R2, 0x20, RZ ;  /* 0x0000002002027824 */ /* 0x000fe200078e00ff */
[----:B------:R-:W-:-:S04]  /*0270*/  SHF.L.U32 R4, R5, R4, RZ ;  /* 0x0000000405047219 */ /* 0x000fc800000006ff */
[----:B------:R-:W-:-:S05]  /*0280*/  LOP3.LUT R3, R4, R3, RZ, 0xfc, !PT ;  /* 0x0000000304037212 */ /* 0x000fca00078efcff */
[----:B------:R2:W-:Y:S04]  /*0290*/  ATOMS.OR RZ, [UR5], R3 ;  /* 0x00000003ffff798c */ /* 0x0005e8000b000005 */
[----:B------:R2:W-:Y:S01]  /*02a0*/  STS [UR4], R2 ;  /* 0x00000002ff007988 */ /* 0x0005e20008000804 */
[----:B------:R-:W-:Y:S05]  /*02b0*/  BRA `(.L_x_2) ;  /* 0x0000000000107947 */ /* 0x000fea0003800000 */
.L_x_1:
[----:B------:R-:W-:Y:S01]  /*02c0*/  IMAD.MOV.U32 R3, RZ, RZ, -0x1 ;  /* 0xffffffffff037424 */ /* 0x000fe200078e00ff */
[----:B------:R-:W-:-:S04]  /*02d0*/  MOV R2, 0x300 ;  /* 0x0000030000027802 */ /* 0x000fc80000000f00 */
[----:B------:R2:W-:Y:S03]  /*02e0*/  STS [UR4], R3 ;  /* 0x00000003ff007988 */ /* 0x0005e60008000804 */
[----:B-12---:R-:W-:Y:S05]  /*02f0*/  CALL.REL.NOINC `($__internal_1_$__cuda_sm10x_tcgen05_guardrail_trap_phase_invalid_during_alloc) ;  /* 0x00000024006c7944 */ /* 0x006fea0003c00000 */
.L_x_2:
[----:B------:R-:W-:Y:S05]  /*0300*/  WARPSYNC.ALL ;  /* 0x0000000000007948 */ /* 0x000fea0003800000 */
[----:B------:R-:W-:Y:S01]  /*0310*/  NOP ;  /* 0x0000000000007918 */ /* 0x000fe20000000000 */
.L_x_0:
[----:B------:R-:W3:Y:S08]  /*0320*/  S2UR UR4, SR_CgaCtaId ;  /* 0x00000000000479c3 */ /* 0x000ef00000008800 */
[----:B------:R-:W-:Y:S01]  /*0330*/  BAR.SYNC.DEFER_BLOCKING 0x0 ;  /* 0x0000000000007b1d */ /* 0x000fe20000010000 */
[----:B------:R-:W-:-:S05]  /*0340*/  LOP3.LUT R20, R0, 0xff, RZ, 0xc0, !PT ;  /* 0x000000ff00147812 */ /* 0x000fca00078ec0ff */
[----:B------:R-:W-:Y:S02]  /*0350*/  UMOV UR8, 0x400 ;  /* 0x0000040000087882 */ /* 0x000fe40000000000 */
[----:B--2---:R-:W2:Y:S08]  /*0360*/  LDC R3, c[0x0][0x398] ;  /* 0x0000e600ff037b82 */ /* 0x004eb00000000800 */
[----:B------:R-:W4:Y:S01]  /*0370*/  LDC R6, c[0x0][0x3a0] ;  /* 0x0000e800ff067b82 */ /* 0x000f220000000800 */
[----:B---3--:R-:W-:-:S07]  /*0380*/  ULEA UR8, UR4, UR8, 0x18 ;  /* 0x0000000804087291 */ /* 0x008fce000f8ec0ff */
[----:B------:R-:W3:Y:S02]  /*0390*/  S2UR UR9, SR_CTAID.Y ;  /* 0x00000000000979c3 */ /* 0x000ee40000002600 */
[----:B------:R-:W5:Y:S06]  /*03a0*/  LDS R4, [UR8] ;  /* 0x00000008ff047984 */ /* 0x000f6c0008000800 */
[----:B------:R-:W-:Y:S06]  /*03b0*/  BAR.SYNC.DEFER_BLOCKING 0x0 ;  /* 0x0000000000007b1d */ /* 0x000fec0000010000 */
[----:B------:R-:W-:Y:S05]  /*03c0*/  @P2 BRA `(.L_x_5) ;  /* 0x0000000000182947 */ /* 0x000fea0003800000 */
[----:B------:R-:W-:Y:S01]  /*03d0*/  ELECT P0, URZ, PT ;  /* 0x0000000000ff782f */ /* 0x000fe20003800000 */
[----:B------:R-:W-:Y:S01]  /*03e0*/  IMAD.MOV.U32 R2, RZ, RZ, 0x1 ;  /* 0x00000001ff027424 */ /* 0x000fe200078e00ff */
[----:B------:R-:W-:Y:S01]  /*03f0*/  UMOV UR5, 0x40 ;  /* 0x0000004000057882 */ /* 0x000fe20000000000 */
[----:B------:R-:W-:Y:S01]  /*0400*/  UVIRTCOUNT.DEALLOC.SMPOOL 0x80 ;  /* 0x000000800000784c */ /* 0x000fe20000000000 */
[----:B------:R-:W-:-:S09]  /*0410*/  ULEA UR5, UR4, UR5, 0x18 ;  /* 0x0000000504057291 */ /* 0x000fd2000f8ec0ff */
[----:B------:R5:W-:Y:S03]  /*0420*/  @P0 STS.U8 [UR5], R2 ;  /* 0x00000002ff000988 */ /* 0x000be60008000005 */
.L_x_5:
[----:B------:R-:W5:Y:S01]  /*0430*/  S2UR UR4, SR_CTAID.Z ;  /* 0x00000000000479c3 */ /* 0x000f620000002700 */
[----:B------:R-:W4:Y:S01]  /*0440*/  LDCU UR5, c[0x0][0x370] ;  /* 0x00006e00ff0577ac */ /* 0x000f220008000800 */
[C---:B------:R-:W-:Y:S01]  /*0450*/  ISETP.GE.U32.AND P0, PT, R20.reuse, 0x20, PT ;  /* 0x000000201400780c */ /* 0x040fe20003f06070 */
[----:B--2--5:R-:W-:Y:S01]  /*0460*/  VIADD R2, R3, 0xffffffff ;  /* 0xffffffff03027836 */ /* 0x024fe20000000000 */
[C---:B------:R-:W-:Y:S01]  /*0470*/  ISETP.NE.U32.AND P3, PT, R20.reuse, RZ, PT ;  /* 0x000000ff1400720c */ /* 0x040fe20003f65070 */
[----:B------:R-:W2:Y:S01]  /*0480*/  LDCU UR6, c[0x0][0x374] ;  /* 0x00006e80ff0677ac */ /* 0x000ea20008000800 */
[----:B------:R-:W-:Y:S01]  /*0490*/  LEA R7, R20, UR8, 0x2 ;  /* 0x0000000814077c11 */ /* 0x000fe2000f8e10ff */
[----:B----4-:R-:W-:Y:S01]  /*04a0*/  VIADD R11, R6, 0xffffffff ;  /* 0xffffffff060b7836 */ /* 0x010fe20000000000 */
[----:B------:R-:W4:Y:S01]  /*04b0*/  S2UR UR7, SR_CTAID.X ;  /* 0x00000000000779c3 */ /* 0x000f220000002500 */
[----:B------:R-:W5:Y:S01]  /*04c0*/  LDCU.64 UR20, c[0x0][0x3c0] ;  /* 0x00007800ff1477ac */ /* 0x000f620008000a00 */
[----:B------:R-:W-:Y:S01]  /*04d0*/  R2UR UR23, R4 ;  /* 0x00000000041772ca */ /* 0x000fe200000e0000 */
[----:B------:R-:W-:Y:S04]  /*04e0*/  BSSY.RECONVERGENT B0, `(.L_x_6) ;  /* 0x0000011000007945 */ /* 0x000fe80003800200 */
[----:B------:R3:W-:Y:S01]  /*04f0*/  @!P0 STS [R7], RZ ;  /* 0x000000ff07008388 */ /* 0x0007e20000000800 */
[----:B------:R-:W-:-:S03]  /*0500*/  NOP ;  /* 0x0000000000007918 */ /* 0x000fc60000000000 */
[----:B------:R3:W-:Y:S02]  /*0510*/  @!P3 STS [UR8+0x24], R2 ;  /* 0x00002402ff00b988 */ /* 0x0007e40008000808 */
[----:B--23--:R-:W-:Y:S02]  /*0520*/  UIMAD UR4, UR4, UR6, UR9 ;  /* 0x00000006040472a4 */ /* 0x00cfe4000f8e0209 */
[----:B------:R2:W-:Y:S02]  /*0530*/  @!P3 STS [UR8+0x20], R11 ;  /* 0x0000200bff00b988 */ /* 0x0005e40008000808 */
[----:B----4-:R-:W-:-:S04]  /*0540*/  UIMAD UR4, UR4, UR5, UR7 ;  /* 0x00000005040472a4 */ /* 0x010fc8000f8e0207 */
[----:B------:R-:W-:-:S04]  /*0550*/  UIMAD UR4, UR4, 0x180, URZ ;  /* 0x00000180040478a4 */ /* 0x000fc8000f8e02ff */
[----:B-----5:R-:W-:-:S04]  /*0560*/  UIADD3 UR24, UP0, UPT, UR4, UR20, URZ ;  /* 0x0000001404187290 */ /* 0x020fc8000ff1e0ff */
[----:B------:R-:W-:Y:S01]  /*0570*/  ULEA.HI.X.SX32 UR25, UR4, UR21, 0x1, UP0 ;  /* 0x0000001504197291 */ /* 0x000fe200080f0eff */
[----:B--2---:R-:W-:Y:S11]  /*0580*/  @P3 BRA `(.L_x_7) ;  /* 0x0000000000183947 */ /* 0x004ff60003800000 */
[----:B------:R-:W2:Y:S01]  /*0590*/  LDS R3, [UR8+0x8] ;  /* 0x00000808ff037984 */ /* 0x000ea20008000800 */
[----:B------:R-:W3:Y:S01]  /*05a0*/  LDC.64 R8, c[0x0][0x380] ;  /* 0x0000e000ff087b82 */ /* 0x000ee20000000a00 */
[----:B------:R-:W-:Y:S02]  /*05b0*/  IMAD.MOV.U32 R4, RZ, RZ, 0x70 ;  /* 0x00000070ff047424 */ /* 0x000fe400078e00ff */
[----:B---3--:R3:W-:Y:S03]  /*05c0*/  STS.64 [UR8], R8 ;  /* 0x00000008ff007988 */ /* 0x0087e60008000a08 */
[----:B--2---:R-:W-:-:S05]  /*05d0*/  LOP3.LUT R3, R3, 0x10, R4, 0xd8, !PT ;  /* 0x0000001003037812 */ /* 0x004fca00078ed804 */
[----:B------:R3:W-:Y:S02]  /*05e0*/  STS [UR8+0x8], R3 ;  /* 0x00000803ff007988 */ /* 0x0007e40008000808 */
.L_x_7:
[----:B------:R-:W-:Y:S05]  /*05f0*/  BSYNC.RECONVERGENT B0 ;  /* 0x0000000000007941 */ /* 0x000fea0003800200 */
.L_x_6:
[----:B------:R-:W-:Y:S04]  /*0600*/  BSSY.RECONVERGENT B0, `(.L_x_8) ;  /* 0x000000a000007945 */ /* 0x000fe80003800200 */
[----:B------:R-:W-:Y:S05]  /*0610*/  @P3 BRA `(.L_x_9) ;  /* 0x0000000000203947 */ /* 0x000fea0003800000 */
[----:B---3--:R-:W2:Y:S01]  /*0620*/  LDS R3, [UR8+0x34] ;  /* 0x00003408ff037984 */ /* 0x008ea20008000800 */
[----:B------:R-:W-:Y:S02]  /*0630*/  IMAD.MOV.U32 R4, RZ, RZ, 0x1f000000 ;  /* 0x1f000000ff047424 */ /* 0x000fe400078e00ff */
[----:B------:R-:W-:Y:S01]  /*0640*/  @!P3 IMAD.MOV.U32 R5, RZ, RZ, 0x3f ;  /* 0x0000003fff05b424 */ /* 0x000fe200078e00ff */
[----:B------:R-:W3:Y:S02]  /*0650*/  @!P3 LDS R8, [UR8+0x38] ;  /* 0x00003808ff08b984 */ /* 0x000ee40008000800 */
[----:B--2---:R-:W-:Y:S02]  /*0660*/  LOP3.LUT R3, R3, 0xff000000, R4, 0xb8, !PT ;  /* 0xff00000003037812 */ /* 0x004fe400078eb804 */
[----:B---3--:R-:W-:-:S03]  /*0670*/  @!P3 LOP3.LUT R4, R8, 0xff, R5, 0xb8, !PT ;  /* 0x000000ff0804b812 */ /* 0x008fc600078eb805 */
[----:B------:R2:W-:Y:S04]  /*0680*/  STS [UR8+0x34], R3 ;  /* 0x00003403ff007988 */ /* 0x0005e80008000808 */
[----:B------:R2:W-:Y:S02]  /*0690*/  @!P3 STS [UR8+0x38], R4 ;  /* 0x00003804ff00b988 */ /* 0x0005e40008000808 */
.L_x_9:
[----:B------:R-:W-:Y:S05]  /*06a0*/  BSYNC.RECONVERGENT B0 ;  /* 0x0000000000007941 */ /* 0x000fea0003800200 */
.L_x_8:
[----:B------:R-:W-:Y:S04]  /*06b0*/  BSSY.RECONVERGENT B0, `(.L_x_10) ;  /* 0x000000e000007945 */ /* 0x000fe80003800200 */
[----:B------:R-:W-:Y:S05]  /*06c0*/  @P3 BRA `(.L_x_11) ;  /* 0x0000000000303947 */ /* 0x000fea0003800000 */
[----:B--2---:R-:W2:Y:S01]  /*06d0*/  LDS R4, [UR8+0x34] ;  /* 0x00003408ff047984 */ /* 0x004ea20008000800 */
[----:B------:R-:W4:Y:S03]  /*06e0*/  LDC.64 R12, c[0x0][0x3a8] ;  /* 0x0000ea00ff0c7b82 */ /* 0x000f260000000a00 */
[----:B---3--:R-:W3:Y:S01]  /*06f0*/  LDS R3, [UR8+0x1c] ;  /* 0x00001c08ff037984 */ /* 0x008ee20008000800 */
[C---:B----4-:R-:W-:Y:S01]  /*0700*/  SHF.L.U64.HI R8, R12.reuse, 0x1, R13 ;  /* 0x000000010c087819 */ /* 0x050fe2000001020d */
[----:B------:R-:W-:-:S03]  /*0710*/  IMAD.SHL.U32 R5, R12, 0x2, RZ ;  /* 0x000000020c057824 */ /* 0x000fc600078e00ff */
[--C-:B------:R-:W-:Y:S02]  /*0720*/  SHF.R.U32.HI R10, RZ, 0x4, R8.reuse ;  /* 0x00000004ff0a7819 */ /* 0x100fe40000011608 */
[----:B------:R-:W-:-:S05]  /*0730*/  SHF.R.U64 R5, R5, 0x4, R8 ;  /* 0x0000000405057819 */ /* 0x000fca0000001208 */
[----:B------:R4:W-:Y:S01]  /*0740*/  STS [UR8+0xc], R5 ;  /* 0x00000c05ff007988 */ /* 0x0009e20008000808 */
[----:B--2---:R-:W-:Y:S02]  /*0750*/  LOP3.LUT R4, R4, 0x7, RZ, 0xb8, !PT ;  /* 0x0000000704047812 */ /* 0x004fe400078eb8ff */
[----:B---3--:R-:W-:-:S03]  /*0760*/  LOP3.LUT R3, R3, 0xf, R10, 0xb8, !PT ;  /* 0x0000000f03037812 */ /* 0x008fc600078eb80a */
[----:B------:R4:W-:Y:S04]  /*0770*/  STS [UR8+0x34], R4 ;  /* 0x00003404ff007988 */ /* 0x0009e80008000808 */
[----:B------:R4:W-:Y:S02]  /*0780*/  STS [UR8+0x1c], R3 ;  /* 0x00001c03ff007988 */ /* 0x0009e40008000808 */
.L_x_11:
[----:B------:R-:W-:Y:S05]  /*0790*/  BSYNC.RECONVERGENT B0 ;  /* 0x0000000000007941 */ /* 0x000fea0003800200 */
.L_x_10:
[----:B------:R-:W-:Y:S04]  /*07a0*/  BSSY.RECONVERGENT B1, `(.L_x_12) ;  /* 0x000001a000017945 */ /* 0x000fe80003800200 */
[----:B------:R-:W-:Y:S04]  /*07b0*/  BSSY.RELIABLE B0, `(.L_x_13) ;  /* 0x0000015000007945 */ /* 0x000fe80003800100 */
[----:B------:R-:W-:Y:S05]  /*07c0*/  @P3 BRA `(.L_x_14) ;  /* 0x0000000000203947 */ /* 0x000fea0003800000 */
[----:B--234-:R-:W2:Y:S02]  /*07d0*/  LDS R3, [UR8+0x34] ;  /* 0x00003408ff037984 */ /* 0x01cea40008000800 */
[----:B--2---:R-:W-:-:S05]  /*07e0*/  LOP3.LUT R3, R3, 0x38, RZ, 0xb8, !PT ;  /* 0x0000003803037812 */ /* 0x004fca00078eb8ff */
[----:B------:R2:W-:Y:S01]  /*07f0*/  STS [UR8+0x34], R3 ;  /* 0x00003403ff007988 */ /* 0x0005e20008000808 */
[----:B------:R-:W-:Y:S05]  /*0800*/  @P3 BRA `(.L_x_15) ;  /* 0x0000000000203947 */ /* 0x000fea0003800000 */
[----:B--2---:R-:W2:Y:S01]  /*0810*/  LDS R3, [UR8+0x8] ;  /* 0x00000808ff037984 */ /* 0x004ea20008000800 */
[----:B------:R-:W-:-:S05]  /*0820*/  IMAD.MOV.U32 R4, RZ, RZ, 0x780 ;  /* 0x00000780ff047424 */ /* 0x000fca00078e00ff */
[----:B--2---:R-:W-:-:S05]  /*0830*/  LOP3.LUT R3, R3, 0x500, R4, 0xd8, !PT ;  /* 0x0000050003037812 */ /* 0x004fca00078ed804 */
[----:B------:R5:W-:Y:S02]  /*0840*/  STS [UR8+0x8], R3 ;  /* 0x00000803ff007988 */ /* 0x000be40008000808 */
.L_x_14:
[----:B------:R-:W-:Y:S05]  /*0850*/  @P3 BRA `(.L_x_16) ;  /* 0x0000000000283947 */ /* 0x000fea0003800000 */
[----:B--2345:R-:W2:Y:S02]  /*0860*/  LDS R3, [UR8+0x8] ;  /* 0x00000808ff037984 */ /* 0x03cea40008000800 */
[----:B--2---:R-:W-:-:S05]  /*0870*/  LOP3.LUT R3, R3, 0x1800, RZ, 0xb8, !PT ;  /* 0x0000180003037812 */ /* 0x004fca00078eb8ff */
[----:B------:R3:W-:Y:S02]  /*0880*/  STS [UR8+0x8], R3 ;  /* 0x00000803ff007988 */ /* 0x0007e40008000808 */
.L_x_15:
[----:B------:R-:W-:Y:S05]  /*0890*/  @P3 BREAK.RELIABLE B0 ;  /* 0x0000000000003942 */ /* 0x000fea0003800100 */
[----:B------:R-:W-:Y:S05]  /*08a0*/  @P3 BRA `(.L_x_17) ;  /* 0x0000000000243947 */ /* 0x000fea0003800000 */
[----:B------:R-:W4:Y:S01]  /*08b0*/  LDS R4, [UR8+0x8] ;  /* 0x00000808ff047984 */ /* 0x000f220008000800 */
[----:B--23--:R-:W-:-:S05]  /*08c0*/  IMAD.MOV.U32 R3, RZ, RZ, 0x6000 ;  /* 0x00006000ff037424 */ /* 0x00cfca00078e00ff */
[----:B----4-:R-:W-:-:S04]  /*08d0*/  LOP3.LUT R3, R4, 0x4000, R3, 0xd8, !PT ;  /* 0x0000400004037812 */ /* 0x010fc800078ed803 */
[----:B------:R-:W-:-:S05]  /*08e0*/  LOP3.LUT R3, R3, 0x400000, RZ, 0xb8, !PT ;  /* 0x0040000003037812 */ /* 0x000fca00078eb8ff */
[----:B------:R2:W-:Y:S02]  /*08f0*/  STS [UR8+0x8], R3 ;  /* 0x00000803ff007988 */ /* 0x0005e40008000808 */
.L_x_16:
[----:B------:R-:W-:Y:S05]  /*0900*/  BSYNC.RELIABLE B0 ;  /* 0x0000000000007941 */ /* 0x000fea0003800100 */
.L_x_13:
[----:B--2345:R-:W2:Y:S02]  /*0910*/  @!P3 LDS R3, [UR8+0x8] ;  /* 0x00000808ff03b984 */ /* 0x03cea40008000800 */
[----:B--2---:R-:W-:-:S05]  /*0920*/  @!P3 LOP3.LUT R3, R3, 0x8000, RZ, 0xb8, !PT ;  /* 0x000080000303b812 */ /* 0x004fca00078eb8ff */
[----:B------:R4:W-:Y:S02]  /*0930*/  @!P3 STS [UR8+0x8], R3 ;  /* 0x00000803ff00b988 */ /* 0x0009e40008000808 */
.L_x_17:
[----:B------:R-:W-:Y:S05]  /*0940*/  BSYNC.RECONVERGENT B1 ;  /* 0x0000000000017941 */ /* 0x000fea0003800200 */
.L_x_12:
[----:B------:R-:W-:Y:S05]  /*0950*/  WARPSYNC.ALL ;  /* 0x0000000000007948 */ /* 0x000fea0003800000 */
[----:B------:R-:W-:Y:S01]  /*0960*/  NOP ;  /* 0x0000000000007918 */ /* 0x000fe20000000000 */
[----:B--234-:R-:W2:Y:S02]  /*0970*/  LDC R3, c[0x0][0x39c] ;  /* 0x0000e700ff037b82 */ /* 0x01cea40000000800 */
[----:B--2---:R-:W-:Y:S01]  /*0980*/  VIADD R3, R3, 0xffffffff ;  /* 0xffffffff03037836 */ /* 0x004fe20000000000 */
[----:B------:R-:W-:Y:S06]  /*0990*/  @P0 BRA `(.L_x_18) ;  /* 0x0000000000300947 */ /* 0x000fec0003800000 */
[----:B------:R-:W2:Y:S01]  /*09a0*/  S2R R4, SR_LANEID ;  /* 0x0000000000047919 */ /* 0x000ea20000000000 */
[----:B------:R-:W-:Y:S05]  /*09b0*/  WARPSYNC.ALL ;  /* 0x0000000000007948 */ /* 0x000fea0003800000 */
[----:B------:R-:W-:Y:S01]  /*09c0*/  NOP ;  /* 0x0000000000007918 */ /* 0x000fe20000000000 */
[----:B--2---:R-:W-:-:S05]  /*09d0*/  IMAD.SHL.U32 R8, R4, 0x4, RZ ;  /* 0x0000000404087824 */ /* 0x004fca00078e00ff */
[----:B------:R-:W2:Y:S01]  /*09e0*/  LDS R9, [R8+UR8] ;  /* 0x0000000808097984 */ /* 0x000ea20008000800 */
[----:B------:R-:W-:-:S05]  /*09f0*/  IADD3 R4, P1, PT, R8, UR24, RZ ;  /* 0x0000001808047c10 */ /* 0x000fca000ff3e0ff */
[----:B------:R-:W-:-:S05]  /*0a00*/  IMAD.X R5, RZ, RZ, UR25, P1 ;  /* 0x00000019ff057e24 */ /* 0x000fca00088e06ff */
[----:B--2---:R2:W3:Y:S01]  /*0a10*/  ATOMG.E.EXCH.STRONG.GPU PT, RZ, [R4], R9 ;  /* 0x0000000904ff73a8 */ /* 0x0044e200041ee100 */
[----:B------:R-:W-:-:S04]  /*0a20*/  DEPBAR {5,4,3,2,1,0} ;  /* 0x0000003f0000791a */ /* 0x000fc80000000000 */
[----:B------:R-:W4:Y:S02]  /*0a30*/  CCTL.E.C.LDCU.IV.DEEP [UR24] ;  /* 0x0000000018007540 */ /* 0x000f240009c08000 */
[----:B----4-:R2:W-:Y:S01]  /*0a40*/  UTMACCTL.IV [UR24] ;  /* 0x00000000180079b9 */ /* 0x0105e20008000000 */
[----:B------:R-:W-:Y:S01]  /*0a50*/  NOP ;  /* 0x0000000000007918 */ /* 0x000fe20000000000 */
.L_x_18:
[----:B------:R-:W-:Y:S05]  /*0a60*/  @P0 BRA `(.L_x_19) ;  /* 0x00000000000c0947 */ /* 0x000fea0003800000 */
[----:B------:R0:W-:Y:S01]  /*0a70*/  UTMACMDFLUSH ;  /* 0x00000000000079b7 */ /* 0x0001e20000000000 */
[----:B------:R-:W-:Y:S05]  /*0a80*/  @P0 BRA `(.L_x_19) ;  /* 0x0000000000040947 */ /* 0x000fea0003800000 */
[----:B------:R-:W-:-:S04]  /*0a90*/  DEPBAR.LE SB0, 0x0 ;  /* 0x000080000000791a */ /* 0x000fc80000000000 */
.L_x_19:
[----:B------:R-:W-:Y:S05]  /*0aa0*/  WARPSYNC.ALL ;  /* 0x0000000000007948 */ /* 0x000fea0003800000 */
[----:B------:R-:W-:Y:S01]  /*0ab0*/  NOP ;  /* 0x0000000000007918 */ /* 0x000fe20000000000 */
[----:B---3--:R-:W-:Y:S06]  /*0ac0*/  BAR.SYNC.DEFER_BLOCKING 0x0 ;  /* 0x0000000000007b1d */ /* 0x008fec0000010000 */
[----:B------:R-:W-:Y:S02]  /*0ad0*/  BSSY.RECONVERGENT B1, `(.L_x_20) ;  /* 0x000000b000017945 */ /* 0x000fe40003800200 */
[----:B------:R-:W-:Y:S06]  /*0ae0*/  BAR.SYNC.DEFER_BLOCKING 0x0 ;  /* 0x0000000000007b1d */ /* 0x000fec0000010000 */
[----:B------:R3:W-:Y:S01]  /*0af0*/  @!P0 STS [R7], RZ ;  /* 0x000000ff07008388 */ /* 0x0007e20000000800 */
[----:B------:R-:W-:Y:S01]  /*0b00*/  NOP ;  /* 0x0000000000007918 */ /* 0x000fe20000000000 */
[----:B------:R-:W-:Y:S05]  /*0b10*/  @P3 BRA `(.L_x_21) ;  /* 0x0000000000183947 */ /* 0x000fea0003800000 */
[----:B--2---:R-:W2:Y:S01]  /*0b20*/  LDS R4, [UR8+0x8] ;  /* 0x00000808ff047984 */ /* 0x004ea20008000800 */
[----:B------:R-:W4:Y:S01]  /*0b30*/  LDC.64 R8, c[0x0][0x388] ;  /* 0x0000e200ff087b82 */ /* 0x000f220000000a00 */
[----:B------:R-:W-:Y:S02]  /*0b40*/  IMAD.MOV.U32 R5, RZ, RZ, 0x70 ;  /* 0x00000070ff057424 */ /* 0x000fe400078e00ff */
[----:B----4-:R4:W-:Y:S03]  /*0b50*/  STS.64 [UR8], R8 ;  /* 0x00000008ff007988 */ /* 0x0109e60008000a08 */
[----:B--2---:R-:W-:-:S05]  /*0b60*/  LOP3.LUT R4, R4, 0x10, R5, 0xd8, !PT ;  /* 0x0000001004047812 */ /* 0x004fca00078ed805 */
[----:B------:R4:W-:Y:S02]  /*0b70*/  STS [UR8+0x8], R4 ;  /* 0x00000804ff007988 */ /* 0x0009e40008000808 */
.L_x_21:
[----:B--2---:R-:W-:Y:S05]  /*0b80*/  BSYNC.RECONVERGENT B1 ;  /* 0x0000000000017941 */ /* 0x004fea0003800200 */
.L_x_20:
[----:B------:R-:W-:Y:S04]  /*0b90*/  BSSY.RECONVERGENT B1, `(.L_x_22) ;  /* 0x000000a000017945 */ /* 0x000fe80003800200 */
[----:B------:R-:W-:Y:S05]  /*0ba0*/  @P3 BRA `(.L_x_23) ;  /* 0x0000000000203947 */ /* 0x000fea0003800000 */
[----:B----4-:R-:W2:Y:S01]  /*0bb0*/  LDS R4, [UR8+0x34] ;  /* 0x00003408ff047984 */ /* 0x010ea20008000800 */
[----:B------:R-:W-:Y:S02]  /*0bc0*/  IMAD.MOV.U32 R5, RZ, RZ, 0x3f000000 ;  /* 0x3f000000ff057424 */ /* 0x000fe400078e00ff */
[----:B------:R-:W-:Y:S01]  /*0bd0*/  @!P3 IMAD.MOV.U32 R8, RZ, RZ, 0x1f ;  /* 0x0000001fff08b424 */ /* 0x000fe200078e00ff */
[----:B------:R-:W4:Y:S02]  /*0be0*/  @!P3 LDS R9, [UR8+0x38] ;  /* 0x00003808ff09b984 */ /* 0x000f240008000800 */
[----:B--2---:R-:W-:Y:S02]  /*0bf0*/  LOP3.LUT R4, R4, 0xff000000, R5, 0xb8, !PT ;  /* 0xff00000004047812 */ /* 0x004fe400078eb805 */
[----:B----4-:R-:W-:-:S03]  /*0c00*/  @!P3 LOP3.LUT R5, R9, 0xff, R8, 0xb8, !PT ;  /* 0x000000ff0905b812 */ /* 0x010fc600078eb808 */
[----:B------:R2:W-:Y:S04]  /*0c10*/  STS [UR8+0x34], R4 ;  /* 0x00003404ff007988 */ /* 0x0005e80008000808 */
[----:B------:R2:W-:Y:S02]  /*0c20*/  @!P3 STS [UR8+0x38], R5 ;  /* 0x00003805ff00b988 */ /* 0x0005e40008000808 */
.L_x_23:
[----:B------:R-:W-:Y:S05]  /*0c30*/  BSYNC.RECONVERGENT B1 ;  /* 0x0000000000017941 */ /* 0x000fea0003800200 */
.L_x_22:
[----:B------:R-:W-:Y:S04]  /*0c40*/  BSSY.RECONVERGENT B1, `(.L_x_24) ;  /* 0x0000004000017945 */ /* 0x000fe80003800200 */
[----:B------:R-:W-:Y:S05]  /*0c50*/  @P3 BRA `(.L_x_25) ;  /* 0x0000000000083947 */ /* 0x000fea0003800000 */
[----:B------:R5:W-:Y:S04]  /*0c60*/  STS [UR8+0x24], R11 ;  /* 0x0000240bff007988 */ /* 0x000be80008000808 */
[----:B------:R5:W-:Y:S02]  /*0c70*/  STS [UR8+0x20], R3 ;  /* 0x00002003ff007988 */ /* 0x000be40008000808 */
.L_x_25:
[----:B------:R-:W-:Y:S05]  /*0c80*/  BSYNC.RECONVERGENT B1 ;  /* 0x0000000000017941 */ /* 0x000fea0003800200 */
.L_x_24:
[----:B------:R-:W-:Y:S04]  /*0c90*/  BSSY.RECONVERGENT B1, `(.L_x_26) ;  /* 0x000000e000017945 */ /* 0x000fe80003800200 */
[----:B------:R-:W-:Y:S05]  /*0ca0*/  @P3 BRA `(.L_x_27) ;  /* 0x0000000000303947 */ /* 0x000fea0003800000 */
[----:B--2---:R-:W2:Y:S01]  /*0cb0*/  LDS R5, [UR8+0x34] ;  /* 0x00003408ff057984 */ /* 0x004ea20008000800 */
[----:B----4-:R-:W4:Y:S03]  /*0cc0*/  LDC.64 R8, c[0x0][0x3b0] ;  /* 0x0000ec00ff087b82 */ /* 0x010f260000000a00 */
[----:B------:R-:W3:Y:S01]  /*0cd0*/  LDS R4, [UR8+0x1c] ;  /* 0x00001c08ff047984 */ /* 0x000ee20008000800 */
[C---:B----4-:R-:W-:Y:S01]  /*0ce0*/  SHF.L.U64.HI R9, R8.reuse, 0x1, R9 ;  /* 0x0000000108097819 */ /* 0x050fe20000010209 */
[----:B------:R-:W-:-:S03]  /*0cf0*/  IMAD.SHL.U32 R8, R8, 0x2, RZ ;  /* 0x0000000208087824 */ /* 0x000fc600078e00ff */
[--C-:B-----5:R-:W-:Y:S02]  /*0d00*/  SHF.R.U32.HI R11, RZ, 0x4, R9.reuse ;  /* 0x00000004ff0b7819 */ /* 0x120fe40000011609 */
[----:B------:R-:W-:-:S05]  /*0d10*/  SHF.R.U64 R8, R8, 0x4, R9 ;  /* 0x0000000408087819 */ /* 0x000fca0000001209 */
[----:B------:R4:W-:Y:S01]  /*0d20*/  STS [UR8+0xc], R8 ;  /* 0x00000c08ff007988 */ /* 0x0009e20008000808 */
[----:B--2---:R-:W-:Y:S02]  /*0d30*/  LOP3.LUT R5, R5, 0x7, RZ, 0xb8, !PT ;  /* 0x0000000705057812 */ /* 0x004fe400078eb8ff */
[----:B---3--:R-:W-:-:S03]  /*0d40*/  LOP3.LUT R4, R4, 0xf, R11, 0xb8, !PT ;  /* 0x0000000f04047812 */ /* 0x008fc600078eb80b */
[----:B------:R4:W-:Y:S04]  /*0d50*/  STS [UR8+0x34], R5 ;  /* 0x00003405ff007988 */ /* 0x0009e80008000808 */
[----:B------:R4:W-:Y:S02]  /*0d60*/  STS [UR8+0x1c], R4 ;  /* 0x00001c04ff007988 */ /* 0x0009e40008000808 */
.L_x_27:
[----:B------:R-:W-:Y:S05]  /*0d70*/  BSYNC.RECONVERGENT B1 ;  /* 0x0000000000017941 */ /* 0x000fea0003800200 */
.L_x_26:
[----:B------:R-:W-:Y:S04]  /*0d80*/  BSSY.RECONVERGENT B2, `(.L_x_28) ;  /* 0x000001a000027945 */ /* 0x000fe80003800200 */
[----:B------:R-:W-:Y:S04]  /*0d90*/  BSSY.RELIABLE B1, `(.L_x_29) ;  /* 0x0000015000017945 */ /* 0x000fe80003800100 */
[----:B------:R-:W-:Y:S05]  /*0da0*/  @P3 BRA `(.L_x_30) ;  /* 0x0000000000203947 */ /* 0x000fea0003800000 */
[----:B--2-4-:R-:W2:Y:S02]  /*0db0*/  LDS R4, [UR8+0x34] ;  /* 0x00003408ff047984 */ /* 0x014ea40008000800 */
[----:B--2---:R-:W-:-:S05]  /*0dc0*/  LOP3.LUT R4, R4, 0x38, RZ, 0xb8, !PT ;  /* 0x0000003804047812 */ /* 0x004fca00078eb8ff */
[----:B------:R2:W-:Y:S01]  /*0dd0*/  STS [UR8+0x34], R4 ;  /* 0x00003404ff007988 */ /* 0x0005e20008000808 */
[----:B------:R-:W-:Y:S05]  /*0de0*/  @P3 BRA `(.L_x_31) ;  /* 0x0000000000203947 */ /* 0x000fea0003800000 */
[----:B--2---:R-:W2:Y:S01]  /*0df0*/  LDS R4, [UR8+0x8] ;  /* 0x00000808ff047984 */ /* 0x004ea20008000800 */
[----:B------:R-:W-:-:S05]  /*0e00*/  IMAD.MOV.U32 R5, RZ, RZ, 0x780 ;  /* 0x00000780ff057424 */ /* 0x000fca00078e00ff */
[----:B--2---:R-:W-:-:S05]  /*0e10*/  LOP3.LUT R4, R4, 0x500, R5, 0xd8, !PT ;  /* 0x0000050004047812 */ /* 0x004fca00078ed805 */
[----:B------:R2:W-:Y:S02]  /*0e20*/  STS [UR8+0x8], R4 ;  /* 0x00000804ff007988 */ /* 0x0005e40008000808 */
.L_x_30:
[----:B------:R-:W-:Y:S05]  /*0e30*/  @P3 BRA `(.L_x_32) ;  /* 0x0000000000283947 */ /* 0x000fea0003800000 */
[----:B--2-4-:R-:W2:Y:S02]  /*0e40*/  LDS R4, [UR8+0x8] ;  /* 0x00000808ff047984 */ /* 0x014ea40008000800 */
[----:B--2---:R-:W-:-:S05]  /*0e50*/  LOP3.LUT R4, R4, 0x1800, RZ, 0xb8, !PT ;  /* 0x0000180004047812 */ /* 0x004fca00078eb8ff */
[----:B------:R4:W-:Y:S02]  /*0e60*/  STS [UR8+0x8], R4 ;  /* 0x00000804ff007988 */ /* 0x0009e40008000808 */
.L_x_31:
[----:B------:R-:W-:Y:S05]  /*0e70*/  @P3 BREAK.RELIABLE B1 ;  /* 0x0000000000013942 */ /* 0x000fea0003800100 */
[----:B------:R-:W-:Y:S05]  /*0e80*/  @P3 BRA `(.L_x_33) ;  /* 0x0000000000243947 */ /* 0x000fea0003800000 */
[----:B--2-4-:R-:W2:Y:S01]  /*0e90*/  LDS R4, [UR8+0x8] ;  /* 0x00000808ff047984 */ /* 0x014ea20008000800 */
[----:B------:R-:W-:-:S05]  /*0ea0*/  IMAD.MOV.U32 R5, RZ, RZ, 0x6000 ;  /* 0x00006000ff057424 */ /* 0x000fca00078e00ff */
[----:B--2---:R-:W-:-:S04]  /*0eb0*/  LOP3.LUT R4, R4, 0x6000, R5, 0xd8, !PT ;  /* 0x0000600004047812 */ /* 0x004fc800078ed805 */
[----:B------:R-:W-:-:S05]  /*0ec0*/  LOP3.LUT R4, R4, 0x400000, RZ, 0xb8, !PT ;  /* 0x0040000004047812 */ /* 0x000fca00078eb8ff */
[----:B------:R2:W-:Y:S02]  /*0ed0*/  STS [UR8+0x8], R4 ;  /* 0x00000804ff007988 */ /* 0x0005e40008000808 */
.L_x_32:
[----:B------:R-:W-:Y:S05]  /*0ee0*/  BSYNC.RELIABLE B1 ;  /* 0x0000000000017941 */ /* 0x000fea0003800100 */
.L_x_29:
[----:B--2-4-:R-:W2:Y:S02]  /*0ef0*/  @!P3 LDS R4, [UR8+0x8] ;  /* 0x00000808ff04b984 */ /* 0x014ea40008000800 */
[----:B--2---:R-:W-:-:S05]  /*0f00*/  @!P3 LOP3.LUT R4, R4, 0x8000, RZ, 0xb8, !PT ;  /* 0x000080000404b812 */ /* 0x004fca00078eb8ff */
[----:B------:R2:W-:Y:S02]  /*0f10*/  @!P3 STS [UR8+0x8], R4 ;  /* 0x00000804ff00b988 */ /* 0x0005e40008000808 */
.L_x_33:
[----:B------:R-:W-:Y:S05]  /*0f20*/  BSYNC.RECONVERGENT B2 ;  /* 0x0000000000027941 */ /* 0x000fea0003800200 */
.L_x_28:
[----:B------:R-:W-:Y:S05]  /*0f30*/  WARPSYNC.ALL ;  /* 0x0000000000007948 */ /* 0x000fea0003800000 */
[----:B------:R-:W-:Y:S01]  /*0f40*/  NOP ;  /* 0x0000000000007918 */ /* 0x000fe20000000000 */
[----:B------:R-:W-:-:S04]  /*0f50*/  UIADD3 UR5, UPT, UPT, UR4, 0x80, URZ ;  /* 0x0000008004057890 */ /* 0x000fc8000fffe0ff */
[----:B------:R-:W-:-:S04]  /*0f60*/  UIADD3 UR26, UP0, UPT, UR5, UR20, URZ ;  /* 0x00000014051a7290 */ /* 0x000fc8000ff1e0ff */
[----:B------:R-:W-:Y:S01]  /*0f70*/  ULEA.HI.X.SX32 UR27, UR5, UR21, 0x1, UP0 ;  /* 0x00000015051b7291 */ /* 0x000fe200080f0eff */
[----:B------:R-:W-:Y:S11]  /*0f80*/  @P0 BRA `(.L_x_34) ;  /* 0x0000000000300947 */ /* 0x000ff60003800000 */
[----:B--2-4-:R-:W2:Y:S01]  /*0f90*/  S2R R4, SR_LANEID ;  /* 0x0000000000047919 */ /* 0x014ea20000000000 */
[----:B------:R-:W-:Y:S05]  /*0fa0*/  WARPSYNC.ALL ;  /* 0x0000000000007948 */ /* 0x000fea0003800000 */
[----:B------:R-:W-:Y:S01]  /*0fb0*/  NOP ;  /* 0x0000000000007918 */ /* 0x000fe20000000000 */
[----:B--2---:R-:W-:-:S05]  /*0fc0*/  IMAD.SHL.U32 R8, R4, 0x4, RZ ;  /* 0x0000000404087824 */ /* 0x004fca00078e00ff */
[----:B------:R-:W2:Y:S01]  /*0fd0*/  LDS R9, [R8+UR8] ;  /* 0x0000000808097984 */ /* 0x000ea20008000800 */
[----:B------:R-:W-:-:S05]  /*0fe0*/  IADD3 R4, P1, PT, R8, UR26, RZ ;  /* 0x0000001a08047c10 */ /* 0x000fca000ff3e0ff */
[----:B------:R-:W-:-:S05]  /*0ff0*/  IMAD.X R5, RZ, RZ, UR27, P1 ;  /* 0x0000001bff057e24 */ /* 0x000fca00088e06ff */
[----:B--2---:R2:W4:Y:S01]  /*1000*/  ATOMG.E.EXCH.STRONG.GPU PT, RZ, [R4], R9 ;  /* 0x0000000904ff73a8 */ /* 0x00452200041ee100 */
[----:B------:R-:W-:-:S04]  /*1010*/  DEPBAR {5,4,3,2,1,0} ;  /* 0x0000003f0000791a */ /* 0x000fc80000000000 */
[----:B------:R-:W3:Y:S02]  /*1020*/  CCTL.E.C.LDCU.IV.DEEP [UR26] ;  /* 0x000000001a007540 */ /* 0x000ee40009c08000 */
[----:B---3--:R2:W-:Y:S01]  /*1030*/  UTMACCTL.IV [UR26] ;  /* 0x000000001a0079b9 */ /* 0x0085e20008000000 */
[----:B------:R-:W-:Y:S01]  /*1040*/  NOP ;  /* 0x0000000000007918 */ /* 0x000fe20000000000 */
.L_x_34:
[----:B------:R-:W-:Y:S05]  /*1050*/  @P0 BRA `(.L_x_35) ;  /* 0x00000000000c0947 */ /* 0x000fea0003800000 */
[----:B------:R0:W-:Y:S01]  /*1060*/  UTMACMDFLUSH ;  /* 0x00000000000079b7 */ /* 0x0001e20000000000 */
[----:B------:R-:W-:Y:S05]  /*1070*/  @P0 BRA `(.L_x_35) ;  /* 0x0000000000040947 */ /* 0x000fea0003800000 */
[----:B------:R-:W-:-:S04]  /*1080*/  DEPBAR.LE SB0, 0x0 ;  /* 0x000080000000791a */ /* 0x000fc80000000000 */
.L_x_35:
[----:B------:R-:W-:Y:S05]  /*1090*/  WARPSYNC.ALL ;  /* 0x0000000000007948 */ /* 0x000fea0003800000 */
[----:B------:R-:W-:Y:S01]  /*10a0*/  NOP ;  /* 0x0000000000007918 */ /* 0x000fe20000000000 */
[----:B----4-:R-:W-:Y:S06]  /*10b0*/  BAR.SYNC.DEFER_BLOCKING 0x0 ;  /* 0x0000000000007b1d */ /* 0x010fec0000010000 */
[----:B------:R-:W-:Y:S02]  /*10c0*/  BSSY.RECONVERGENT B2, `(.L_x_36) ;  /* 0x000000b000027945 */ /* 0x000fe40003800200 */
[----:B------:R-:W-:Y:S06]  /*10d0*/  BAR.SYNC.DEFER_BLOCKING 0x0 ;  /* 0x0000000000007b1d */ /* 0x000fec0000010000 */
[----:B------:R4:W-:Y:S01]  /*10e0*/  @!P0 STS [R7], RZ ;  /* 0x000000ff07008388 */ /* 0x0009e20000000800 */
[----:B------:R-:W-:Y:S01]  /*10f0*/  NOP ;  /* 0x0000000000007918 */ /* 0x000fe20000000000 */
[----:B------:R-:W-:Y:S05]  /*1100*/  @P3 BRA `(.L_x_37) ;  /* 0x0000000000183947 */ /* 0x000fea0003800000 */
[----:B--2---:R-:W2:Y:S01]  /*1110*/  LDS R4, [UR8+0x8] ;  /* 0x00000808ff047984 */ /* 0x004ea20008000800 */
[----:B------:R-:W3:Y:S01]  /*1120*/  LDC.64 R8, c[0x0][0x390] ;  /* 0x0000e400ff087b82 */ /* 0x000ee20000000a00 */
[----:B------:R-:W-:Y:S02]  /*1130*/  IMAD.MOV.U32 R5, RZ, RZ, 0x70 ;  /* 0x00000070ff057424 */ /* 0x000fe400078e00ff */
[----:B---3--:R3:W-:Y:S03]  /*1140*/  STS.64 [UR8], R8 ;  /* 0x00000008ff007988 */ /* 0x0087e60008000a08 */
[----:B--2---:R-:W-:-:S05]  /*1150*/  LOP3.LUT R4, R4, 0x10, R5, 0xd8, !PT ;  /* 0x0000001004047812 */ /* 0x004fca00078ed805 */
[----:B------:R3:W-:Y:S02]  /*1160*/  STS [UR8+0x8], R4 ;  /* 0x00000804ff007988 */ /* 0x0007e40008000808 */
.L_x_37:
[----:B--2---:R-:W-:Y:S05]  /*1170*/  BSYNC.RECONVERGENT B2 ;  /* 0x0000000000027941 */ /* 0x004fea0003800200 */
.L_x_36:
[----:B------:R-:W-:Y:S04]  /*1180*/  BSSY.RECONVERGENT B3, `(.L_x_38) ;  /* 0x0000011000037945 */ /* 0x000fe80003800200 */
[----:B------:R-:W-:Y:S04]  /*1190*/  BSSY.RELIABLE B2, `(.L_x_39) ;  /* 0x000000e000027945 */ /* 0x000fe80003800100 */
[----:B------:R-:W-:Y:S05]  /*11a0*/  @P3 BRA `(.L_x_40) ;  /* 0x0000000000243947 */ /* 0x000fea0003800000 */
[----:B---3--:R-:W2:Y:S01]  /*11b0*/  LDS R4, [UR8+0x34] ;  /* 0x00003408ff047984 */ /* 0x008ea20008000800 */
[----:B------:R-:W-:-:S05]  /*11c0*/  IMAD.MOV.U32 R5, RZ, RZ, 0x3f000000 ;  /* 0x3f000000ff057424 */ /* 0x000fca00078e00ff */
[----:B--2---:R-:W-:-:S05]  /*11d0*/  LOP3.LUT R4, R4, 0xff000000, R5, 0xb8, !PT ;  /* 0xff00000004047812 */ /* 0x004fca00078eb805 */
[----:B------:R2:W-:Y:S01]  /*11e0*/  STS [UR8+0x34], R4 ;  /* 0x00003404ff007988 */ /* 0x0005e20008000808 */
[----:B------:R-:W-:Y:S05]  /*11f0*/  @P3 BRA `(.L_x_41) ;  /* 0x00000000001c3947 */ /* 0x000fea0003800000 */
[----:B--2---:R-:W2:Y:S01]  /*1200*/  LDS R4, [UR8+0x38] ;  /* 0x00003808ff047984 */ /* 0x004ea20008000800 */
[----:B------:R-:W-:-:S05]  /*1210*/  IMAD.MOV.U32 R5, RZ, RZ, 0x3f ;  /* 0x0000003fff057424 */ /* 0x000fca00078e00ff */
[----:B--2---:R-:W-:-:S05]  /*1220*/  LOP3.LUT R4, R4, 0xff, R5, 0xb8, !PT ;  /* 0x000000ff04047812 */ /* 0x004fca00078eb805 */
[----:B------:R2:W-:Y:S02]  /*1230*/  STS [UR8+0x38], R4 ;  /* 0x00003804ff007988 */ /* 0x0005e40008000808 */
.L_x_40:
[----:B------:R-:W-:Y:S05]  /*1240*/  @P3 BREAK.RELIABLE B2 ;  /* 0x0000000000023942 */ /* 0x000fea0003800100 */
[----:B------:R-:W-:Y:S05]  /*1250*/  @P3 BRA `(.L_x_42) ;  /* 0x00000000000c3947 */ /* 0x000fea0003800000 */
[----:B------:R2:W-:Y:S02]  /*1260*/  STS [UR8+0x20], R3 ;  /* 0x00002003ff007988 */ /* 0x0005e40008000808 */
.L_x_41:
[----:B------:R-:W-:Y:S05]  /*1270*/  BSYNC.RELIABLE B2 ;  /* 0x0000000000027941 */ /* 0x000fea0003800100 */
.L_x_39:
[----:B------:R2:W-:Y:S02]  /*1280*/  @!P3 STS [UR8+0x24], R2 ;  /* 0x00002402ff00b988 */ /* 0x0005e40008000808 */
.L_x_42:
[----:B------:R-:W-:Y:S05]  /*1290*/  BSYNC.RECONVERGENT B3 ;  /* 0x0000000000037941 */ /* 0x000fea0003800200 */
.L_x_38:
[----:B------:R-:W-:Y:S05]  /*12a0*/  WARPSYNC.ALL ;  /* 0x0000000000007948 */ /* 0x000fea0003800000 */
[----:B------:R-:W-:Y:S01]  /*12b0*/  NOP ;  /* 0x0000000000007918 */ /* 0x000fe20000000000 */
[----:B------:R-:W-:Y:S04]  /*12c0*/  BSSY.RECONVERGENT B3, `(.L_x_43) ;  /* 0x000000e000037945 */ /* 0x000fe80003800200 */
[----:B------:R-:W-:Y:S05]  /*12d0*/  @P3 BRA `(.L_x_44) ;  /* 0x0000000000303947 */ /* 0x000fea0003800000 */
[----:B--2--5:R-:W2:Y:S01]  /*12e0*/  LDS R3, [UR8+0x34] ;  /* 0x00003408ff037984 */ /* 0x024ea20008000800 */
[----:B---3--:R-:W3:Y:S03]  /*12f0*/  LDC.64 R4, c[0x0][0x3b8] ;  /* 0x0000ee00ff047b82 */ /* 0x008ee60000000a00 */
[----:B------:R-:W5:Y:S01]  /*1300*/  LDS R2, [UR8+0x1c] ;  /* 0x00001c08ff027984 */ /* 0x000f620008000800 */
[C---:B---3--:R-:W-:Y:S01]  /*1310*/  SHF.L.U64.HI R5, R4.reuse, 0x1, R5 ;  /* 0x0000000104057819 */ /* 0x048fe20000010205 */
[----:B------:R-:W-:-:S03]  /*1320*/  IMAD.SHL.U32 R4, R4, 0x2, RZ ;  /* 0x0000000204047824 */ /* 0x000fc600078e00ff */
[--C-:B----4-:R-:W-:Y:S02]  /*1330*/  SHF.R.U32.HI R7, RZ, 0x4, R5.reuse ;  /* 0x00000004ff077819 */ /* 0x110fe40000011605 */
[----:B------:R-:W-:-:S05]  /*1340*/  SHF.R.U64 R4, R4, 0x4, R5 ;  /* 0x0000000404047819 */ /* 0x000fca0000001205 */
[----:B------:R3:W-:Y:S01]  /*1350*/  STS [UR8+0xc], R4 ;  /* 0x00000c04ff007988 */ /* 0x0007e20008000808 */
[----:B--2---:R-:W-:Y:S02]  /*1360*/  LOP3.LUT R3, R3, 0x7, RZ, 0xb8, !PT ;  /* 0x0000000703037812 */ /* 0x004fe400078eb8ff */
[----:B-----5:R-:W-:-:S03]  /*1370*/  LOP3.LUT R2, R2, 0xf, R7, 0xb8, !PT ;  /* 0x0000000f02027812 */ /* 0x020fc600078eb807 */
[----:B------:R3:W-:Y:S04]  /*1380*/  STS [UR8+0x34], R3 ;  /* 0x00003403ff007988 */ /* 0x0007e80008000808 */
[----:B------:R3:W-:Y:S02]  /*1390*/  STS [UR8+0x1c], R2 ;  /* 0x00001c02ff007988 */ /* 0x0007e40008000808 */
.L_x_44:
[----:B------:R-:W-:Y:S05]  /*13a0*/  BSYNC.RECONVERGENT B3 ;  /* 0x0000000000037941 */ /* 0x000fea0003800200 */
.L_x_43:
[----:B------:R-:W-:Y:S04]  /*13b0*/  BSSY.RECONVERGENT B4, `(.L_x_45) ;  /* 0x000001a000047945 */ /* 0x000fe80003800200 */
[----:B------:R-:W-:Y:S04]  /*13c0*/  BSSY.RELIABLE B3, `(.L_x_46) ;  /* 0x0000015000037945 */ /* 0x000fe80003800100 */
[----:B------:R-:W-:Y:S05]  /*13d0*/  @P3 BRA `(.L_x_47) ;  /* 0x0000000000203947 */ /* 0x000fea0003800000 */
[----:B--23--:R-:W2:Y:S02]  /*13e0*/  LDS R2, [UR8+0x34] ;  /* 0x00003408ff027984 */ /* 0x00cea40008000800 */
[----:B--2---:R-:W-:-:S05]  /*13f0*/  LOP3.LUT R2, R2, 0x38, RZ, 0xb8, !PT ;  /* 0x0000003802027812 */ /* 0x004fca00078eb8ff */
[----:B------:R2:W-:Y:S01]  /*1400*/  STS [UR8+0x34], R2 ;  /* 0x00003402ff007988 */ /* 0x0005e20008000808 */
[----:B------:R-:W-:Y:S05]  /*1410*/  @P3 BRA `(.L_x_48) ;  /* 0x0000000000203947 */ /* 0x000fea0003800000 */
[----:B--2---:R-:W2:Y:S01]  /*1420*/  LDS R2, [UR8+0x8] ;  /* 0x00000808ff027984 */ /* 0x004ea20008000800 */
[----:B-----5:R-:W-:-:S05]  /*1430*/  IMAD.MOV.U32 R3, RZ, RZ, 0x780 ;  /* 0x00000780ff037424 */ /* 0x020fca00078e00ff */
[----:B--2---:R-:W-:-:S05]  /*1440*/  LOP3.LUT R2, R2, 0x500, R3, 0xd8, !PT ;  /* 0x0000050002027812 */ /* 0x004fca00078ed803 */
[----:B------:R2:W-:Y:S02]  /*1450*/  STS [UR8+0x8], R2 ;  /* 0x00000802ff007988 */ /* 0x0005e40008000808 */
.L_x_47:
[----:B------:R-:W-:Y:S05]  /*1460*/  @P3 BRA `(.L_x_49) ;  /* 0x0000000000283947 */ /* 0x000fea0003800000 */
[----:B--23--:R-:W2:Y:S02]  /*1470*/  LDS R2, [UR8+0x8] ;  /* 0x00000808ff027984 */ /* 0x00cea40008000800 */
[----:B--2---:R-:W-:-:S05]  /*1480*/  LOP3.LUT R2, R2, 0x1800, RZ, 0xb8, !PT ;  /* 0x0000180002027812 */ /* 0x004fca00078eb8ff */
[----:B------:R3:W-:Y:S02]  /*1490*/  STS [UR8+0x8], R2 ;  /* 0x00000802ff007988 */ /* 0x0007e40008000808 */
.L_x_48:
[----:B------:R-:W-:Y:S05]  /*14a0*/  @P3 BREAK.RELIABLE B3 ;  /* 0x0000000000033942 */ /* 0x000fea0003800100 */
[----:B------:R-:W-:Y:S05]  /*14b0*/  @P3 BRA `(.L_x_50) ;  /* 0x0000000000243947 */ /* 0x000fea0003800000 */
[----:B--23--:R-:W2:Y:S01]  /*14c0*/  LDS R2, [UR8+0x8] ;  /* 0x00000808ff027984 */ /* 0x00cea20008000800 */
[----:B-----5:R-:W-:-:S05]  /*14d0*/  IMAD.MOV.U32 R3, RZ, RZ, 0x6000 ;  /* 0x00006000ff037424 */ /* 0x020fca00078e00ff */
[----:B--2---:R-:W-:-:S04]  /*14e0*/  LOP3.LUT R2, R2, 0x6000, R3, 0xd8, !PT ;  /* 0x0000600002027812 */ /* 0x004fc800078ed803 */
[----:B------:R-:W-:-:S05]  /*14f0*/  LOP3.LUT R2, R2, 0x400000, RZ, 0xb8, !PT ;  /* 0x0040000002027812 */ /* 0x000fca00078eb8ff */
[----:B------:R2:W-:Y:S02]  /*1500*/  STS [UR8+0x8], R2 ;  /* 0x00000802ff007988 */ /* 0x0005e40008000808 */
.L_x_49:
[----:B------:R-:W-:Y:S05]  /*1510*/  BSYNC.RELIABLE B3 ;  /* 0x0000000000037941 */ /* 0x000fea0003800100 */
.L_x_46:
[----:B--23--:R-:W2:Y:S02]  /*1520*/  @!P3 LDS R2, [UR8+0x8] ;  /* 0x00000808ff02b984 */ /* 0x00cea40008000800 */
[----:B--2---:R-:W-:-:S05]  /*1530*/  @!P3 LOP3.LUT R2, R2, 0x8000, RZ, 0xb8, !PT ;  /* 0x000080000202b812 */ /* 0x004fca00078eb8ff */
[----:B------:R2:W-:Y:S02]  /*1540*/  @!P3 STS [UR8+0x8], R2 ;  /* 0x00000802ff00b988 */ /* 0x0005e40008000808 */
.L_x_50:
[----:B------:R-:W-:Y:S05]  /*1550*/  BSYNC.RECONVERGENT B4 ;  /* 0x0000000000047941 */ /* 0x000fea0003800200 */
.L_x_45:
[----:B------:R-:W-:Y:S05]  /*1560*/  WARPSYNC.ALL ;  /* 0x0000000000007948 */ /* 0x000fea0003800000 */
[----:B------:R-:W-:Y:S01]  /*1570*/  NOP ;  /* 0x0000000000007918 */ /* 0x000fe20000000000 */
[----:B------:R-:W-:-:S04]  /*1580*/  UIADD3 UR4, UPT, UPT, UR4, 0x100, URZ ;  /* 0x0000010004047890 */ /* 0x000fc8000fffe0ff */
[----:B------:R-:W-:-:S04]  /*1590*/  UIADD3 UR20, UP0, UPT, UR4, UR20, URZ ;  /* 0x0000001404147290 */ /* 0x000fc8000ff1e0ff */
[----:B------:R-:W-:Y:S01]  /*15a0*/  ULEA.HI.X.SX32 UR21, UR4, UR21, 0x1, UP0 ;  /* 0x0000001504157291 */ /* 0x000fe200080f0eff */
[----:B------:R-:W-:Y:S11]  /*15b0*/  @P0 BRA `(.L_x_51) ;  /* 0x0000000000300947 */ /* 0x000ff60003800000 */
[----:B--23--:R-:W2:Y:S01]  /*15c0*/  S2R R2, SR_LANEID ;  /* 0x0000000000027919 */ /* 0x00cea20000000000 */
[----:B------:R-:W-:Y:S05]  /*15d0*/  WARPSYNC.ALL ;  /* 0x0000000000007948 */ /* 0x000fea0003800000 */
[----:B------:R-:W-:Y:S01]  /*15e0*/  NOP ;  /* 0x0000000000007918 */ /* 0x000fe20000000000 */
[----:B--2---:R-:W-:-:S05]  /*15f0*/  IMAD.SHL.U32 R4, R2, 0x4, RZ ;  /* 0x0000000402047824 */ /* 0x004fca00078e00ff */
[----:B------:R-:W2:Y:S01]  /*1600*/  LDS R5, [R4+UR8] ;  /* 0x0000000804057984 */ /* 0x000ea20008000800 */
[----:B------:R-:W-:-:S05]  /*1610*/  IADD3 R2, P1, PT, R4, UR20, RZ ;  /* 0x0000001404027c10 */ /* 0x000fca000ff3e0ff */
[----:B-----5:R-:W-:-:S05]  /*1620*/  IMAD.X R3, RZ, RZ, UR21, P1 ;  /* 0x00000015ff037e24 */ /* 0x020fca00088e06ff */
[----:B--2---:R2:W3:Y:S01]  /*1630*/  ATOMG.E.EXCH.STRONG.GPU PT, RZ, [R2], R5 ;  /* 0x0000000502ff73a8 */ /* 0x0044e200041ee100 */
[----:B------:R-:W-:-:S04]  /*1640*/  DEPBAR {5,4,3,2,1,0} ;  /* 0x0000003f0000791a */ /* 0x000fc80000000000 */
[----:B------:R-:W5:Y:S02]  /*1650*/  CCTL.E.C.LDCU.IV.DEEP [UR20] ;  /* 0x0000000014007540 */ /* 0x000f640009c08000 */
[----:B-----5:R2:W-:Y:S01]  /*1660*/  UTMACCTL.IV [UR20] ;  /* 0x00000000140079b9 */ /* 0x0205e20008000000 */
[----:B------:R-:W-:Y:S01]  /*1670*/  NOP ;  /* 0x0000000000007918 */ /* 0x000fe20000000000 */
.L_x_51:
[----:B------:R-:W-:Y:S05]  /*1680*/  @P0 BRA `(.L_x_52) ;  /* 0x00000000000c0947 */ /* 0x000fea0003800000 */
[----:B------:R0:W-:Y:S01]  /*1690*/  UTMACMDFLUSH ;  /* 0x00000000000079b7 */ /* 0x0001e20000000000 */
[----:B------:R-:W-:Y:S05]  /*16a0*/  @P0 BRA `(.L_x_52) ;  /* 0x0000000000040947 */ /* 0x000fea0003800000 */
[----:B------:R-:W-:-:S04]  /*16b0*/  DEPBAR.LE SB0, 0x0 ;  /* 0x000080000000791a */ /* 0x000fc80000000000 */
.L_x_52:
[----:B------:R-:W-:Y:S05]  /*16c0*/  WARPSYNC.ALL ;  /* 0x0000000000007948 */ /* 0x000fea0003800000 */
[----:B------:R-:W-:Y:S01]  /*16d0*/  NOP ;  /* 0x0000000000007918 */ /* 0x000fe20000000000 */
[----:B---3--:R-:W-:Y:S01]  /*16e0*/  BAR.SYNC.DEFER_BLOCKING 0x0 ;  /* 0x0000000000007b1d */ /* 0x008fe20000010000 */
[----:B--2---:R-:W-:Y:S01]  /*16f0*/  SHF.R.U32.HI R2, RZ, 0x5, R0 ;  /* 0x00000005ff027819 */ /* 0x004fe20000011600 */
[----:B------:R-:W-:Y:S01]  /*1700*/  UIADD3 UR15, UPT, UPT, UR8, 0x4010, URZ ;  /* 0x00004010080f7890 */ /* 0x000fe2000fffe0ff */
[----:B------:R-:W-:Y:S01]  /*1710*/  ISETP.GE.AND P0, PT, R6, 0x1, PT ;  /* 0x000000010600780c */ /* 0x000fe20003f06270 */
[----:B------:R-:W-:Y:S01]  /*1720*/  USHF.L.U32 UR19, UR7, 0x6, URZ ;  /* 0x0000000607137899 */ /* 0x000fe200080006ff */
[----:B------:R-:W-:Y:S01]  /*1730*/  R2UR UR22, R2 ;  /* 0x00000000021672ca */ /* 0x000fe200000e0000 */
[----:B------:R-:W-:Y:S01]  /*1740*/  VOTEU.ALL UP0, P3 ;  /* 0x0000000000ff7886 */ /* 0x000fe20001800000 */
[----:B------:R-:W-:Y:S01]  /*1750*/  UMOV UR4, 0x1 ;  /* 0x0000000100047882 */ /* 0x000fe20000000000 */
[----:B------:R-:W-:Y:S01]  /*1760*/  VOTEU.ALL UP1, P3 ;  /* 0x0000000000ff7886 */ /* 0x000fe20001820000 */
[----:B------:R-:W-:Y:S01]  /*1770*/  USHF.L.U32 UR14, UR9, 0x6, URZ ;  /* 0x00000006090e7899 */ /* 0x000fe200080006ff */
[----:B------:R-:W-:Y:S01]  /*1780*/  BSSY.RECONVERGENT B4, `(.L_x_53) ;  /* 0x0000018000047945 */ /* 0x000fe20003800200 */
[----:B------:R-:W-:-:S04]  /*1790*/  @!UP0 UIADD3 UR10, UPT, UPT, -UR4, 0x100000, URZ ;  /* 0x00100000040a8890 */ /* 0x000fc8000fffe1ff */
[----:B------:R-:W-:Y:S02]  /*17a0*/  @!UP0 USHF.L.U32 UR11, UR10, 0xb, URZ ;  /* 0x0000000b0a0b8899 */ /* 0x000fe400080006ff */
[----:B------:R-:W-:Y:S02]  /*17b0*/  @!UP0 USHF.L.U32 UR10, UR10, 0x1, URZ ;  /* 0x000000010a0a8899 */ /* 0x000fe400080006ff */
[----:B------:R-:W-:-:S04]  /*17c0*/  @!UP0 UIADD3 UR4, UPT, UPT, -UR4, 0x100000, URZ ;  /* 0x0010000004048890 */ /* 0x000fc8000fffe1ff */
[----:B------:R-:W-:Y:S02]  /*17d0*/  @!UP0 USHF.L.U32 UR5, UR4, 0xb, URZ ;  /* 0x0000000b04058899 */ /* 0x000fe400080006ff */
[----:B------:R-:W-:Y:S01]  /*17e0*/  @!UP0 USHF.L.U32 UR4, UR4, 0x1, URZ ;  /* 0x0000000104048899 */ /* 0x000fe200080006ff */
[----:B------:R-:W-:Y:S01]  /*17f0*/  VOTEU.ALL UP0, P3 ;  /* 0x0000000000ff7886 */ /* 0x000fe20001800000 */
[----:B------:R-:W2:Y:S04]  /*1800*/  FENCE.VIEW.ASYNC.S ;  /* 0x00000000000073c6 */ /* 0x000ea80000000000 */
[----:B--2---:R2:W3:Y:S06]  /*1810*/  @!UP0 SYNCS.EXCH.64 URZ, [UR8+0x4000], UR10 ;  /* 0x0040000a08ff85b2 */ /* 0x0044ec0008000100 */
[----:B------:R2:W3:Y:S02]  /*1820*/  @!UP1 SYNCS.EXCH.64 URZ, [UR8+0x4010], UR4 ;  /* 0x0040100408ff95b2 */ /* 0x0004e40008000100 */
[----:B---3--:R-:W-:Y:S06]  /*1830*/  BAR.SYNC.DEFER_BLOCKING 0x0 ;  /* 0x0000000000007b1d */ /* 0x008fec0000010000 */
[----:B------:R-:W-:Y:S05]  /*1840*/  @P3 BRA `(.L_x_54) ;  /* 0x00000000002c3947 */ /* 0x000fea0003800000 */
[----:B--2---:R-:W-:Y:S02]  /*1850*/  UMOV UR4, 0x1 ;  /* 0x0000000100047882 */ /* 0x004fe40000000000 */
[----:B------:R-:W-:-:S04]  /*1860*/  UIADD3 UR10, UPT, UPT, -UR4, 0x100000, URZ ;  /* 0x00100000040a7890 */ /* 0x000fc8000fffe1ff */
[----:B------:R-:W-:Y:S02]  /*1870*/  USHF.L.U32 UR11, UR10, 0xb, URZ ;  /* 0x0000000b0a0b7899 */ /* 0x000fe400080006ff */
[----:B------:R-:W-:Y:S02]  /*1880*/  USHF.L.U32 UR10, UR10, 0x1, URZ ;  /* 0x000000010a0a7899 */ /* 0x000fe400080006ff */
[----:B------:R-:W-:-:S04]  /*1890*/  UIADD3 UR4, UPT, UPT, -UR4, 0x100000, URZ ;  /* 0x0010000004047890 */ /* 0x000fc8000fffe1ff */
[----:B------:R-:W-:Y:S02]  /*18a0*/  USHF.L.U32 UR5, UR4, 0xb, URZ ;  /* 0x0000000b04057899 */ /* 0x000fe400080006ff */
[----:B------:R-:W-:Y:S01]  /*18b0*/  USHF.L.U32 UR4, UR4, 0x1, URZ ;  /* 0x0000000104047899 */ /* 0x000fe200080006ff */
[----:B------:R-:W2:Y:S03]  /*18c0*/  FENCE.VIEW.ASYNC.S ;  /* 0x00000000000073c6 */ /* 0x000ea60000000000 */
[----:B--2---:R3:W2:Y:S08]  /*18d0*/  SYNCS.EXCH.64 URZ, [UR8+0x4008], UR10 ;  /* 0x0040080a08ff75b2 */ /* 0x0046b00008000100 */
[----:B------:R3:W4:Y:S02]  /*18e0*/  SYNCS.EXCH.64 URZ, [UR8+0x4018], UR4 ;  /* 0x0040180408ff75b2 */ /* 0x0007240008000100 */
[----:B---3--:R-:W-:Y:S01]  /*18f0*/  NOP ;  /* 0x0000000000007918 */ /* 0x008fe20000000000 */
.L_x_54:
[----:B--2---:R-:W-:Y:S05]  /*1900*/  BSYNC.RECONVERGENT B4 ;  /* 0x0000000000047941 */ /* 0x004fea0003800200 */
.L_x_53:
[----:B------:R-:W-:Y:S05]  /*1910*/  @!P0 BRA `(.L_x_55) ;  /* 0x00000008001c8947 */ /* 0x000fea0003800000 */
[----:B----4-:R-:W-:Y:S01]  /*1920*/  BAR.SYNC.DEFER_BLOCKING 0x0 ;  /* 0x0000000000007b1d */ /* 0x010fe20000010000 */
[----:B------:R-:W-:Y:S01]  /*1930*/  @!P3 IMAD.MOV.U32 R2, RZ, RZ, 0x2000 ;  /* 0x00002000ff02b424 */ /* 0x000fe200078e00ff */
[----:B------:R-:W-:Y:S02]  /*1940*/  ELECT P1, URZ, PT ;  /* 0x0000000000ff782f */ /* 0x000fe40003820000 */
[----:B------:R-:W-:Y:S02]  /*1950*/  ELECT P0, URZ, PT ;  /* 0x0000000000ff782f */ /* 0x000fe40003800000 */
[C---:B------:R-:W-:Y:S01]  /*1960*/  ISETP.LT.U32.AND P1, PT, R20.reuse, 0x20, P1 ;  /* 0x000000201400780c */ /* 0x040fe20000f21070 */
[----:B------:R-:W-:Y:S01]  /*1970*/  UMOV UR11, UR19 ;  /* 0x00000013000b7c82 */ /* 0x000fe20008000000 */
[----:B------:R-:W-:Y:S01]  /*1980*/  ISETP.LT.U32.AND P0, PT, R20, 0x20, P0 ;  /* 0x000000201400780c */ /* 0x000fe20000701070 */
[----:B------:R-:W-:Y:S01]  /*1990*/  UIADD3 UR4, UPT, UPT, UR8, 0x2000, URZ ;  /* 0x0000200008047890 */ /* 0x000fe2000fffe0ff */
[----:B------:R-:W-:-:S09]  /*19a0*/  UMOV UR6, UR14 ;  /* 0x0000000e00067c82 */ /* 0x000fd20008000000 */
[----:B------:R-:W-:Y:S01]  /*19b0*/  VOTEU.ANY UP0, P1 ;  /* 0x0000000000ff7886 */ /* 0x000fe20000800100 */
[----:B------:R-:W-:Y:S01]  /*19c0*/  VOTEU.ANY UP2, P1 ;  /* 0x0000000000ff7886 */ /* 0x000fe20000840100 */
[----:B------:R-:W-:Y:S01]  /*19d0*/  VOTEU.ANY UP1, P0 ;  /* 0x0000000000ff7886 */ /* 0x000fe20000020100 */
[----:B------:R-:W-:Y:S01]  /*19e0*/  VOTEU.ANY UP3, P0 ;  /* 0x0000000000ff7886 */ /* 0x000fe20000060100 */
[----:B------:R2:W-:Y:S01]  /*19f0*/  @!P3 SYNCS.ARRIVE.TRANS64 RZ, [UR8+0x4000], R2 ;  /* 0x00400002ffffb9a7 */ /* 0x0005e20008000008 */
[----:B------:R3:W-:Y:S06]  /*1a00*/  MEMBAR.ALL.CTA ;  /* 0x0000000000007992 */ /* 0x0007ec0000008000 */
[----:B---3--:R-:W3:Y:S01]  /*1a10*/  FENCE.VIEW.ASYNC.S ;  /* 0x00000000000073c6 */ /* 0x008ee20000000000 */
[----:B------:R-:W-:Y:S01]  /*1a20*/  @UP0 UIADD3 UR9, UPT, UPT, UR8, 0x4000, URZ ;  /* 0x0000400008090890 */ /* 0x000fe2000fffe0ff */
[----:B------:R-:W-:Y:S01]  /*1a30*/  @UP0 UMOV UR10, URZ ;  /* 0x000000ff000a0c82 */ /* 0x000fe20008000000 */
[----:B------:R-:W-:Y:S01]  /*1a40*/  @UP1 UIADD3 UR5, UPT, UPT, UR8, 0x4000, URZ ;  /* 0x0000400008051890 */ /* 0x000fe2000fffe0ff */
[----:B------:R-:W-:Y:S01]  /*1a50*/  @UP1 UMOV UR7, URZ ;  /* 0x000000ff00071c82 */ /* 0x000fe20008000000 */
[----:B------:R-:W-:Y:S01]  /*1a60*/  UISETP.NE.U32.AND UP0, UPT, UR22, URZ, UPT ;  /* 0x000000ff1600728c */ /* 0x000fe2000bf05070 */
[----:B---3--:R-:W-:Y:S06]  /*1a70*/  BAR.SYNC.DEFER_BLOCKING 0x0 ;  /* 0x0000000000007b1d */ /* 0x008fec0000010000 */
[----:B------:R2:W-:Y:S02]  /*1a80*/  @UP2 UTMALDG.2D [UR8], [UR24] ;  /* 0x00000008180025b4 */ /* 0x0005e40008008000 */
[----:B------:R-:W-:Y:S06]  /*1a90*/  BAR.SYNC.DEFER_BLOCKING 0x0 ;  /* 0x0000000000007b1d */ /* 0x000fec0000010000 */
[----:B------:R2:W-:Y:S02]  /*1aa0*/  @UP3 UTMALDG.2D [UR4], [UR26] ;  /* 0x000000041a0035b4 */ /* 0x0005e40008008000 */
[----:B------:R-:W-:Y:S06]  /*1ab0*/  BAR.SYNC.DEFER_BLOCKING 0x0 ;  /* 0x0000000000007b1d */ /* 0x000fec0000010000 */
[----:B------:R-:W3:Y:S02]  /*1ac0*/  SYNCS.PHASECHK.TRANS64.TRYWAIT P0, [UR8+0x4000], RZ ;  /* 0x004000ffff0075a7 */ /* 0x000ee40008001108 */
[----:B--23--:R-:W-:Y:S05]  /*1ad0*/  @!P0 BRA `(.L_x_56) ;  /* 0x0000000c00388947 */ /* 0x00cfea0003800000 */
.L_x_70:
[----:B------:R-:W-:Y:S05]  /*1ae0*/  BRA.U UP0, `(.L_x_57) ;  /* 0x0000000100547547 */ /* 0x000fea000b800000 */
[----:B------:R-:W-:Y:S02]  /*1af0*/  USHF.R.U32.HI UR5, URZ, 0x4, UR8 ;  /* 0x00000004ff057899 */ /* 0x000fe40008011608 */
[----:B------:R-:W-:Y:S02]  /*1b00*/  USHF.R.U32.HI UR6, URZ, 0x4, UR4 ;  /* 0x00000004ff067899 */ /* 0x000fe40008011604 */
[----:B------:R-:W-:Y:S02]  /*1b10*/  USGXT.U32 UR4, UR5, 0xe ;  /* 0x0000000e0504789a */ /* 0x000fe40008000000 */
[----:B------:R-:W-:Y:S01]  /*1b20*/  USGXT.U32 UR6, UR6, 0xe ;  /* 0x0000000e0606789a */ /* 0x000fe20008000000 */
[----:B------:R-:W-:Y:S01]  /*1b30*/  UMOV UR10, 0xfffffffe ;  /* 0xfffffffe000a7882 */ /* 0x000fe20000000000 */
[----:B------:R-:W-:Y:S01]  /*1b40*/  UMOV UR11, 0x7fffbfdf ;  /* 0x7fffbfdf000b7882 */ /* 0x000fe20000000000 */
[----:B------:R-:W-:Y:S01]  /*1b50*/  UMOV UR12, 0x80 ;  /* 0x00000080000c7882 */ /* 0x000fe20000000000 */
[----:B------:R-:W-:Y:S01]  /*1b60*/  UMOV UR13, 0x40004040 ;  /* 0x40004040000d7882 */ /* 0x000fe20000000000 */
[----:B------:R-:W-:Y:S01]  /*1b70*/  UMOV UR5, URZ ;  /* 0x000000ff00057c82 */ /* 0x000fe20008000000 */
[----:B------:R-:W-:Y:S01]  /*1b80*/  UMOV UR7, URZ ;  /* 0x000000ff00077c82 */ /* 0x000fe20008000000 */
[----:B------:R-:W-:-:S02]  /*1b90*/  UIADD3.64 UR10, UPT, UPT, UR4, -UR10, URZ ;  /* 0x8000000a040a7297 */ /* 0x000fc4000fffe0ff */
[----:B------:R-:W-:Y:S01]  /*1ba0*/  UIADD3.64 UR12, UPT, UPT, UR6, UR12, URZ ;  /* 0x0000000c060c7297 */ /* 0x000fe2000fffe0ff */
[----:B------:R-:W-:Y:S01]  /*1bb0*/  UMOV UR16, 0x0 ;  /* 0x0000000000107882 */ /* 0x000fe20000000000 */
[----:B------:R-:W-:Y:S01]  /*1bc0*/  UMOV UR17, 0x4110490 ;  /* 0x0411049000117882 */ /* 0x000fe20000000000 */
[----:B------:R-:W-:Y:S01]  /*1bd0*/  UMOV UR5, 0x80004020 ;  /* 0x8000402000057882 */ /* 0x000fe20000000000 */
[----:B------:R-:W-:Y:S01]  /*1be0*/  UMOV UR7, 0x40004040 ;  /* 0x4000404000077882 */ /* 0x000fe20000000000 */
[----:B------:R-:W-:Y:S01]  /*1bf0*/  UMOV UR28, 0x0 ;  /* 0x00000000001c7882 */ /* 0x000fe20000000000 */
[----:B------:R-:W-:Y:S01]  /*1c00*/  UMOV UR29, 0x4110490 ;  /* 0x04110490001d7882 */ /* 0x000fe20000000000 */
[----:B------:R2:W-:Y:S02]  /*1c10*/  UTCHMMA gdesc[UR4], gdesc[UR6], tmem[UR23], tmem[UR16], idesc[UR17], !UPT ;  /* 0x00ff1006040075ea */ /* 0x0005e4000f800017 */
[----:B------:R2:W-:Y:S01]  /*1c20*/  UTCHMMA gdesc[UR10], gdesc[UR12], tmem[UR23], tmem[UR28], idesc[UR29], UPT ;  /* 0x00ff1c0c0a0075ea */ /* 0x0005e2000b800017 */
[----:B------:R-:W-:-:S02]  /*1c30*/  NOP ;  /* 0x0000000000007918 */ /* 0x000fc40000000000 */
.L_x_57:
[----:B------:R-:W-:Y:S01]  /*1c40*/  ELECT P0, URZ, PT ;  /* 0x0000000000ff782f */ /* 0x000fe20003800000 */
[----:B--2---:R-:W-:Y:S01]  /*1c50*/  UMOV UR4, UR15 ;  /* 0x0000000f00047c82 */ /* 0x004fe20008000000 */
[----:B------:R-:W-:Y:S02]  /*1c60*/  UMOV UR5, URZ ;  /* 0x000000ff00057c82 */ /* 0x000fe40008000000 */
[----:B------:R-:W-:-:S13]  /*1c70*/  ISETP.LT.U32.AND P0, PT, R20, 0x20, P0 ;  /* 0x000000201400780c */ /* 0x000fda0000701070 */
[----:B------:R-:W-:Y:S01]  /*1c80*/  VOTEU.ANY UP0, P0 ;  /* 0x0000000000ff7886 */ /* 0x000fe20000000100 */
[----:B------:R-:W-:Y:S01]  /*1c90*/  VOTEU.ANY UP1, P0 ;  /* 0x0000000000ff7886 */ /* 0x000fe20000020100 */
[----:B------:R-:W-:-:S03]  /*1ca0*/  ISETP.GE.U32.AND P0, PT, R6, 0x21, PT ;  /* 0x000000210600780c */ /* 0x000fc60003f06070 */
[----:B------:R-:W-:Y:S02]  /*1cb0*/  @UP0 UMOV UR4, UR4 ;  /* 0x0000000400040c82 */ /* 0x000fe40008000000 */
[----:B------:R2:W-:Y:S01]  /*1cc0*/  @UP1 UTCBAR [UR4], URZ ;  /* 0x000000ff040013e9 */ /* 0x0005e200080000ff */
[----:B------:R-:W-:Y:S06]  /*1cd0*/  BAR.SYNC.DEFER_BLOCKING 0x0 ;  /* 0x0000000000007b1d */ /* 0x000fec0000010000 */
[----:B------:R-:W3:Y:S02]  /*1ce0*/  SYNCS.PHASECHK.TRANS64.TRYWAIT P1, [UR8+0x4010], RZ ;  /* 0x004010ffff0075a7 */ /* 0x000ee40008021108 */
[----:B--23--:R-:W-:Y:S05]  /*1cf0*/  @!P1 BRA `(.L_x_58) ;  /* 0x0000000800bc9947 */ /* 0x00cfea0003800000 */
.L_x_71:
[----:B------:R-:W-:Y:S01]  /*1d00*/  UMOV UR4, URZ ;  /* 0x000000ff00047c82 */ /* 0x000fe20008000000 */
[----:B------:R-:W-:Y:S05]  /*1d10*/  @!P0 BRA `(.L_x_55) ;  /* 0x00000004001c8947 */ /* 0x000fea0003800000 */
[----:B------:R-:W2:Y:S01]  /*1d20*/  LDCU UR29, c[0x0][0x3a0] ;  /* 0x00007400ff1d77ac */ /* 0x000ea20008000800 */
[----:B------:R-:W-:Y:S01]  /*1d30*/  UMOV UR9, 0x1 ;  /* 0x0000000100097882 */ /* 0x000fe20000000000 */
[----:B------:R-:W-:-:S05]  /*1d40*/  UMOV UR18, 0x20 ;  /* 0x0000002000127882 */ /* 0x000fca0000000000 */
.L_x_62:
[----:B------:R-:W-:Y:S01]  /*1d50*/  BAR.SYNC.DEFER_BLOCKING 0x0 ;  /* 0x0000000000007b1d */ /* 0x000fe20000010000 */
[----:B------:R-:W-:Y:S01]  /*1d60*/  ULEA UR28, UR9, UR8, 0x3 ;  /* 0x00000008091c7291 */ /* 0x000fe2000f8e18ff */
[----:B------:R-:W-:Y:S01]  /*1d70*/  @!P3 IMAD.MOV.U32 R2, RZ, RZ, 0x2000 ;  /* 0x00002000ff02b424 */ /* 0x000fe200078e00ff */
[----:B------:R-:W-:Y:S01]  /*1d80*/  ELECT P1, URZ, PT ;  /* 0x0000000000ff782f */ /* 0x000fe20003820000 */
[----:B------:R-:W-:-:S03]  /*1d90*/  ULEA UR16, UR9, UR8, 0xc ;  /* 0x0000000809107291 */ /* 0x000fc6000f8e60ff */
[----:B------:R-:W-:Y:S02]  /*1da0*/  ISETP.LT.U32.AND P1, PT, R20, 0x20, P1 ;  /* 0x000000201400780c */ /* 0x000fe40000f21070 */
[----:B------:R-:W-:Y:S01]  /*1db0*/  ELECT P0, URZ, PT ;  /* 0x0000000000ff782f */ /* 0x000fe20003800000 */
[----:B------:R-:W-:-:S03]  /*1dc0*/  UIADD3 UR12, UPT, UPT, UR16, 0x2000, URZ ;  /* 0x00002000100c7890 */ /* 0x000fc6000fffe0ff */
[----:B------:R-:W-:Y:S01]  /*1dd0*/  ISETP.LT.U32.AND P0, PT, R20, 0x20, P0 ;  /* 0x000000201400780c */ /* 0x000fe20000701070 */
[----:B------:R-:W-:Y:S01]  /*1de0*/  UMOV UR15, UR18 ;  /* 0x00000012000f7c82 */ /* 0x000fe20008000000 */
[----:B------:R-:W-:-:S05]  /*1df0*/  USHF.L.U32 UR5, UR4, 0x1f, URZ ;  /* 0x0000001f04057899 */ /* 0x000fca00080006ff */
[----:B------:R-:W-:Y:S01]  /*1e00*/  VOTEU.ANY UP0, P1 ;  /* 0x0000000000ff7886 */ /* 0x000fe20000800100 */
[----:B------:R3:W-:Y:S01]  /*1e10*/  @!P3 SYNCS.ARRIVE.TRANS64 RZ, [UR28+0x4000], R2 ;  /* 0x00400002ffffb9a7 */ /* 0x0007e2000800001c */
[----:B------:R4:W-:Y:S06]  /*1e20*/  MEMBAR.ALL.CTA ;  /* 0x0000000000007992 */ /* 0x0009ec0000008000 */
[----:B----4-:R-:W4:Y:S01]  /*1e30*/  FENCE.VIEW.ASYNC.S ;  /* 0x00000000000073c6 */ /* 0x010f220000000000 */
[----:B------:R-:W-:Y:S01]  /*1e40*/  @UP0 UIADD3 UR17, UPT, UPT, UR28, 0x4000, URZ ;  /* 0x000040001c110890 */ /* 0x000fe2000fffe0ff */
[----:B----4-:R-:W-:Y:S01]  /*1e50*/  VOTEU.ANY UP0, P1 ;  /* 0x0000000000ff7886 */ /* 0x010fe20000800100 */
[----:B------:R-:W-:Y:S01]  /*1e60*/  VOTEU.ANY UP1, P0 ;  /* 0x0000000000ff7886 */ /* 0x000fe20000020100 */
[----:B---3--:R-:W-:-:S04]  /*1e70*/  IMAD.U32 R2, RZ, RZ, UR5 ;  /* 0x00000005ff027e24 */ /* 0x008fc8000f8e00ff */
[----:B------:R-:W-:Y:S01]  /*1e80*/  @UP1 UIADD3 UR13, UPT, UPT, UR28, 0x4000, URZ ;  /* 0x000040001c0d1890 */ /* 0x000fe2000fffe0ff */
[----:B------:R-:W-:Y:S01]  /*1e90*/  VOTEU.ANY UP1, P0 ;  /* 0x0000000000ff7886 */ /* 0x000fe20000020100 */
[----:B------:R-:W-:Y:S06]  /*1ea0*/  BAR.SYNC.DEFER_BLOCKING 0x0 ;  /* 0x0000000000007b1d */ /* 0x000fec0000010000 */
[----:B------:R3:W-:Y:S01]  /*1eb0*/  @UP0 UTMALDG.2D [UR16], [UR24] ;  /* 0x00000010180005b4 */ /* 0x0007e20008008000 */
[----:B------:R-:W-:Y:S01]  /*1ec0*/  UISETP.NE.U32.AND UP0, UPT, UR22, URZ, UPT ;  /* 0x000000ff1600728c */ /* 0x000fe2000bf05070 */
[----:B------:R-:W-:Y:S06]  /*1ed0*/  BAR.SYNC.DEFER_BLOCKING 0x0 ;  /* 0x0000000000007b1d */ /* 0x000fec0000010000 */
[----:B------:R3:W-:Y:S02]  /*1ee0*/  @UP1 UTMALDG.2D [UR12], [UR26] ;  /* 0x0000000c1a0015b4 */ /* 0x0007e40008008000 */
[----:B------:R-:W-:Y:S06]  /*1ef0*/  BAR.SYNC.DEFER_BLOCKING 0x0 ;  /* 0x0000000000007b1d */ /* 0x000fec0000010000 */
[----:B------:R-:W4:Y:S02]  /*1f00*/  SYNCS.PHASECHK.TRANS64.TRYWAIT P0, [UR28+0x4000], R2 ;  /* 0x00400002ff0075a7 */ /* 0x000f24000800111c */
[----:B---34-:R-:W-:Y:S05]  /*1f10*/  @!P0 BRA `(.L_x_59) ;  /* 0x0000000800408947 */ /* 0x018fea0003800000 */
.L_x_72:
[----:B------:R-:W-:Y:S05]  /*1f20*/  BRA.U UP0, `(.L_x_60) ;  /* 0x00000001004c7547 */ /* 0x000fea000b800000 */
[----:B------:R-:W-:Y:S02]  /*1f30*/  USHF.R.U32.HI UR10, URZ, 0x4, UR16 ;  /* 0x00000004ff0a7899 */ /* 0x000fe40008011610 */
[----:B------:R-:W-:Y:S02]  /*1f40*/  USHF.R.U32.HI UR12, URZ, 0x4, UR12 ;  /* 0x00000004ff0c7899 */ /* 0x000fe4000801160c */
[----:B------:R-:W-:Y:S02]  /*1f50*/  USGXT.U32 UR10, UR10, 0xe ;  /* 0x0000000e0a0a789a */ /* 0x000fe40008000000 */
[----:B------:R-:W-:Y:S02]  /*1f60*/  USGXT.U32 UR12, UR12, 0xe ;  /* 0x0000000e0c0c789a */ /* 0x000fe40008000000 */
[----:B------:R-:W-:Y:S02]  /*1f70*/  UIADD3 UR16, UP0, UPT, UR10, 0x2, URZ ;  /* 0x000000020a107890 */ /* 0x000fe4000ff1e0ff */
[----:B------:R-:W-:Y:S01]  /*1f80*/  UIADD3 UR30, UP1, UPT, UR12, 0x80, URZ ;  /* 0x000000800c1e7890 */ /* 0x000fe2000ff3e0ff */
[----:B------:R-:W-:Y:S01]  /*1f90*/  UMOV UR5, URZ ;  /* 0x000000ff00057c82 */ /* 0x000fe20008000000 */
[----:B------:R-:W-:Y:S01]  /*1fa0*/  UMOV UR6, URZ ;  /* 0x000000ff00067c82 */ /* 0x000fe20008000000 */
[----:B------:R-:W-:-:S02]  /*1fb0*/  UIADD3.X UR17, UPT, UPT, UR5, -0x7fffbfe0, URZ, UP0, !UPT ;  /* 0x8000402005117890 */ /* 0x000fc400087fe4ff */
[----:B------:R-:W-:Y:S01]  /*1fc0*/  UIADD3.X UR31, UPT, UPT, UR6, 0x40004040, URZ, UP1, !UPT ;  /* 0x40004040061f7890 */ /* 0x000fe20008ffe4ff */
[----:B------:R-:W-:Y:S01]  /*1fd0*/  UMOV UR32, 0x0 ;  /* 0x0000000000207882 */ /* 0x000fe20000000000 */
[----:B------:R-:W-:Y:S01]  /*1fe0*/  UMOV UR33, 0x4110490 ;  /* 0x0411049000217882 */ /* 0x000fe20000000000 */
[----:B------:R-:W-:Y:S01]  /*1ff0*/  UMOV UR11, 0x80004020 ;  /* 0x80004020000b7882 */ /* 0x000fe20000000000 */
[----:B------:R-:W-:Y:S01]  /*2000*/  UMOV UR13, 0x40004040 ;  /* 0x40004040000d7882 */ /* 0x000fe20000000000 */
[----:B------:R-:W-:Y:S01]  /*2010*/  UMOV UR6, 0x0 ;  /* 0x0000000000067882 */ /* 0x000fe20000000000 */
[----:B------:R-:W-:Y:S01]  /*2020*/  UMOV UR7, 0x4110490 ;  /* 0x0411049000077882 */ /* 0x000fe20000000000 */
[----:B------:R3:W-:Y:S02]  /*2030*/  UTCHMMA gdesc[UR10], gdesc[UR12], tmem[UR23], tmem[UR32], idesc[UR33], UPT ;  /* 0x00ff200c0a0075ea */ /* 0x0007e4000b800017 */
[----:B------:R3:W-:Y:S01]  /*2040*/  UTCHMMA gdesc[UR16], gdesc[UR30], tmem[UR23], tmem[UR6], idesc[UR7], UPT ;  /* 0x00ff061e100075ea */ /* 0x0007e2000b800017 */
[----:B------:R-:W-:-:S02]  /*2050*/  NOP ;  /* 0x0000000000007918 */ /* 0x000fc40000000000 */
.L_x_60:
[----:B------:R-:W-:Y:S01]  /*2060*/  ELECT P0, URZ, PT ;  /* 0x0000000000ff782f */ /* 0x000fe20003800000 */
[----:B---3--:R-:W-:-:S03]  /*2070*/  UIADD3 UR6, UPT, UPT, UR28, 0x4010, URZ ;  /* 0x000040101c067890 */ /* 0x008fc6000fffe0ff */
[----:B------:R-:W-:Y:S01]  /*2080*/  ISETP.LT.U32.AND P0, PT, R20, 0x20, P0 ;  /* 0x000000201400780c */ /* 0x000fe20000701070 */
[----:B------:R-:W-:-:S12]  /*2090*/  UMOV UR7, URZ ;  /* 0x000000ff00077c82 */ /* 0x000fd80008000000 */
[----:B------:R-:W-:Y:S01]  /*20a0*/  VOTEU.ANY UP0, P0 ;  /* 0x0000000000ff7886 */ /* 0x000fe20000000100 */
[----:B------:R-:W-:-:S04]  /*20b0*/  VOTEU.ANY UP1, P0 ;  /* 0x0000000000ff7886 */ /* 0x000fc80000020100 */
[----:B------:R-:W-:Y:S02]  /*20c0*/  @UP0 UMOV UR6, UR6 ;  /* 0x0000000600060c82 */ /* 0x000fe40008000000 */
[----:B------:R3:W-:Y:S01]  /*20d0*/  @UP1 UTCBAR [UR6], URZ ;  /* 0x000000ff060013e9 */ /* 0x0007e200080000ff */
[----:B------:R-:W-:Y:S06]  /*20e0*/  BAR.SYNC.DEFER_BLOCKING 0x0 ;  /* 0x0000000000007b1d */ /* 0x000fec0000010000 */
[----:B------:R-:W4:Y:S02]  /*20f0*/  SYNCS.PHASECHK.TRANS64.TRYWAIT P0, [UR28+0x4010], R2 ;  /* 0x00401002ff0075a7 */ /* 0x000f24000800111c */
[----:B---34-:R-:W-:Y:S05]  /*2100*/  @!P0 BRA `(.L_x_61) ;  /* 0x0000000400d08947 */ /* 0x018fea0003800000 */
.L_x_73:
[----:B------:R-:W-:Y:S02]  /*2110*/  UIADD3 UR9, UPT, UPT, UR9, 0x1, URZ ;  /* 0x0000000109097890 */ /* 0x000fe4000fffe0ff */
[----:B------:R-:W-:Y:S02]  /*2120*/  UIADD3 UR18, UPT, UPT, UR18, 0x20, URZ ;  /* 0x0000002012127890 */ /* 0x000fe4000fffe0ff */
[----:B------:R-:W-:-:S04]  /*2130*/  UISETP.NE.U32.AND UP0, UPT, UR9, 0x2, UPT ;  /* 0x000000020900788c */ /* 0x000fc8000bf05070 */
[----:B------:R-:W-:Y:S02]  /*2140*/  USEL UR5, URZ, 0x1, UP0 ;  /* 0x00000001ff057887 */ /* 0x000fe40008000000 */
[----:B------:R-:W-:Y:S02]  /*2150*/  USEL UR9, UR9, URZ, UP0 ;  /* 0x000000ff09097287 */ /* 0x000fe40008000000 */
[----:B--2---:R-:W-:Y:S02]  /*2160*/  UISETP.GE.AND UP0, UPT, UR18, UR29, UPT ;  /* 0x0000001d1200728c */ /* 0x004fe4000bf06270 */
[----:B------:R-:W-:-:S07]  /*2170*/  ULOP3.LUT UR4, UR4, UR5, URZ, 0x3c, !UPT ;  /* 0x0000000504047292 */ /* 0x000fce000f8e3cff */
[----:B------:R-:W-:Y:S05]  /*2180*/  BRA.U !UP0, `(.L_x_62) ;  /* 0xfffffff908f07547 */ /* 0x000fea000b83ffff */
.L_x_55:
[----:B----4-:R-:W-:Y:S06]  /*2190*/  BAR.SYNC.DEFER_BLOCKING 0x0 ;  /* 0x0000000000007b1d */ /* 0x010fec0000010000 */
[----:B------:R-:W-:Y:S04]  /*21a0*/  BSSY.RECONVERGENT B4, `(.L_x_63) ;  /* 0x0000004000047945 */ /* 0x000fe80003800200 */
[----:B------:R-:W-:Y:S05]  /*21b0*/  @P3 BRA `(.L_x_64) ;  /* 0x0000000000083947 */ /* 0x000fea0003800000 */
[----:B------:R-:W2:Y:S02]  /*21c0*/  SYNCS.CCTL.IV [UR8+0x4000] ;  /* 0x00400000ff0079b1 */ /* 0x000ea40008000008 */
[----:B--2---:R-:W2:Y:S02]  /*21d0*/  SYNCS.CCTL.IV [UR8+0x4010] ;  /* 0x00401000ff0079b1 */ /* 0x004ea40008000008 */
.L_x_64:
[----:B------:R-:W-:Y:S05]  /*21e0*/  BSYNC.RECONVERGENT B4 ;  /* 0x0000000000047941 */ /* 0x000fea0003800200 */
.L_x_63:
[----:B--2---:R-:W-:Y:S06]  /*21f0*/  BAR.SYNC.DEFER_BLOCKING 0x0 ;  /* 0x0000000000007b1d */ /* 0x004fec0000010000 */
[----:B------:R-:W-:Y:S04]  /*2200*/  BSSY.RECONVERGENT B4, `(.L_x_65) ;  /* 0x0000004000047945 */ /* 0x000fe80003800200 */
[----:B------:R-:W-:Y:S05]  /*2210*/  @P3 BRA `(.L_x_66) ;  /* 0x0000000000083947 */ /* 0x000fea0003800000 */
[----:B------:R-:W2:Y:S02]  /*2220*/  SYNCS.CCTL.IV [UR8+0x4008] ;  /* 0x00400800ff0079b1 */ /* 0x000ea40008000008 */
[----:B--2---:R-:W2:Y:S02]  /*2230*/  SYNCS.CCTL.IV [UR8+0x4018] ;  /* 0x00401800ff0079b1 */ /* 0x004ea40008000008 */
.L_x_66:
[----:B------:R-:W-:Y:S05]  /*2240*/  BSYNC.RECONVERGENT B4 ;  /* 0x0000000000047941 */ /* 0x000fea0003800200 */
.L_x_65:
[----:B------:R-:W-:Y:S01]  /*2250*/  USHF.L.U32 UR4, UR22, 0x15, URZ ;  /* 0x0000001516047899 */ /* 0x000fe200080006ff */
[C---:B------:R-:W-:Y:S01]  /*2260*/  IMAD.SHL.U32 R2, R0.reuse, 0x40, RZ ;  /* 0x0000004000027824 */ /* 0x040fe200078e00ff */
[----:B------:R-:W-:Y:S01]  /*2270*/  USHF.L.U32 UR22, UR22, 0x3, URZ ;  /* 0x0000000316167899 */ /* 0x000fe200080006ff */
[C---:B------:R-:W-:Y:S01]  /*2280*/  IMAD.SHL.U32 R21, R0.reuse, 0x2, RZ ;  /* 0x0000000200157824 */ /* 0x040fe200078e00ff */
[----:B------:R-:W-:Y:S01]  /*2290*/  ULOP3.LUT UR4, UR4, 0x600000, URZ, 0xc0, !UPT ;  /* 0x0060000004047892 */ /* 0x000fe2000f8ec0ff */
[C---:B-----5:R-:W-:Y:S01]  /*22a0*/  IMAD.SHL.U32 R3, R0.reuse, 0x10, RZ ;  /* 0x0000001000037824 */ /* 0x060fe200078e00ff */
[----:B------:R-:W-:Y:S01]  /*22b0*/  ULOP3.LUT UR22, UR22, 0x20, URZ, 0xc0, !UPT ;  /* 0x0000002016167892 */ /* 0x000fe2000f8ec0ff */
[----:B------:R-:W-:Y:S01]  /*22c0*/  SHF.R.U32.HI R22, RZ, 0x1, R0 ;  /* 0x00000001ff167819 */ /* 0x000fe20000011600 */
[----:B------:R-:W-:Y:S01]  /*22d0*/  IMAD.SHL.U32 R0, R0, 0x80, RZ ;  /* 0x0000008000007824 */ /* 0x000fe200078e00ff */
[----:B------:R-:W-:Y:S01]  /*22e0*/  LOP3.LUT R2, R2, 0x1800, RZ, 0xc0, !PT ;  /* 0x0000180002027812 */ /* 0x000fe200078ec0ff */
[----:B------:R-:W-:Y:S01]  /*22f0*/  UIADD3 UR4, UPT, UPT, UR22, UR4, UR23 ;  /* 0x0000000416047290 */ /* 0x000fe2000fffe017 */
[----:B------:R-:W-:-:S02]  /*2300*/  LOP3.LUT R21, R21, 0x20, RZ, 0xc0, !PT ;  /* 0x0000002015157812 */ /* 0x000fc400078ec0ff */
[----:B------:R-:W-:Y:S02]  /*2310*/  ELECT P0, URZ, PT ;  /* 0x0000000000ff782f */ /* 0x000fe40003800000 */
[----:B------:R-:W-:Y:S01]  /*2320*/  LOP3.LUT R2, R2, 0x70, R3, 0xf8, !PT ;  /* 0x0000007002027812 */ /* 0x000fe200078ef803 */
[----:B------:R-:W-:Y:S01]  /*2330*/  UMOV UR9, UR14 ;  /* 0x0000000e00097c82 */ /* 0x000fe20008000000 */
[----:B------:R-:W-:Y:S01]  /*2340*/  LOP3.LUT R21, R21, 0x40, R22, 0xf8, !PT ;  /* 0x0000004015157812 */ /* 0x000fe200078ef816 */
[----:B------:R-:W-:Y:S01]  /*2350*/  UMOV UR10, UR19 ;  /* 0x00000013000a7c82 */ /* 0x000fe20008000000 */
[----:B------:R-:W-:Y:S01]  /*2360*/  ISETP.LT.U32.AND P0, PT, R20, 0x20, P0 ;  /* 0x000000201400780c */ /* 0x000fe20000701070 */
[----:B------:R-:W-:Y:S01]  /*2370*/  LDTM.16dp32bit_t0_t15.x16 R4, tmem[UR4] ;  /* 0x00000004000479ee */ /* 0x000fe20008a00000 */
[----:B------:R-:W3:Y:S01]  /*2380*/  LDTM.16dp32bit_t16_t31.x16 R4, tmem[UR4+0x10] ;  /* 0x00001004000479ee */ /* 0x000ee20008a20000 */
[----:B------:R-:W-:Y:S01]  /*2390*/  LOP3.LUT R21, R2, R21, RZ, 0x3c, !PT ;  /* 0x0000001502157212 */ /* 0x000fe200078e3cff */
[----:B------:R-:W-:-:S03]  /*23a0*/  NOP ;  /* 0x0000000000007918 */ /* 0x000fc60000000000 */
[----:B------:R-:W-:-:S04]  /*23b0*/  LOP3.LUT R0, R21, 0x780, R0, 0xf8, !PT ;  /* 0x0000078015007812 */ /* 0x000fc800078ef800 */
[----:B------:R-:W-:Y:S02]  /*23c0*/  LOP3.LUT R2, R0, 0x10, RZ, 0x3c, !PT ;  /* 0x0000001000027812 */ /* 0x000fe400078e3cff */
[----:B---3--:R-:W-:Y:S01]  /*23d0*/  VOTEU.ANY UP1, P0 ;  /* 0x0000000000ff7886 */ /* 0x008fe20000020100 */
[----:B------:R-:W-:Y:S01]  /*23e0*/  VOTEU.ANY UP0, P0 ;  /* 0x0000000000ff7886 */ /* 0x000fe20000000100 */
[----:B------:R-:W-:Y:S02]  /*23f0*/  F2FP.BF16.F32.PACK_AB R4, R5, R4 ;  /* 0x000000040504723e */ /* 0x000fe400000010ff */
[----:B------:R-:W-:Y:S02]  /*2400*/  F2FP.BF16.F32.PACK_AB R5, R7, R6 ;  /* 0x000000060705723e */ /* 0x000fe400000010ff */
[----:B------:R-:W-:Y:S02]  /*2410*/  F2FP.BF16.F32.PACK_AB R12, R13, R12 ;  /* 0x0000000c0d0c723e */ /* 0x000fe400000010ff */
[----:B------:R-:W-:-:S02]  /*2420*/  F2FP.BF16.F32.PACK_AB R6, R9, R8 ;  /* 0x000000080906723e */ /* 0x000fc400000010ff */
[----:B------:R-:W-:Y:S02]  /*2430*/  F2FP.BF16.F32.PACK_AB R7, R11, R10 ;  /* 0x0000000a0b07723e */ /* 0x000fe400000010ff */
[----:B------:R-:W-:Y:S02]  /*2440*/  F2FP.BF16.F32.PACK_AB R13, R15, R14 ;  /* 0x0000000e0f0d723e */ /* 0x000fe400000010ff */
[----:B------:R-:W-:Y:S01]  /*2450*/  F2FP.BF16.F32.PACK_AB R14, R17, R16 ;  /* 0x00000010110e723e */ /* 0x000fe200000010ff */
[----:B--2---:R2:W-:Y:S01]  /*2460*/  STS.128 [R0+UR8], R4 ;  /* 0x0000000400007988 */ /* 0x0045e20008000c08 */
[----:B------:R-:W-:-:S05]  /*2470*/  F2FP.BF16.F32.PACK_AB R15, R19, R18 ;  /* 0x00000012130f723e */ /* 0x000fca00000010ff */
[----:B------:R2:W-:Y:S01]  /*2480*/  STS.128 [R2+UR8], R12 ;  /* 0x0000000c02007988 */ /* 0x0005e20008000c08 */
[----:B------:R3:W-:Y:S06]  /*2490*/  MEMBAR.ALL.CTA ;  /* 0x0000000000007992 */ /* 0x0007ec0000008000 */
[----:B---3--:R-:W3:Y:S02]  /*24a0*/  FENCE.VIEW.ASYNC.S ;  /* 0x00000000000073c6 */ /* 0x008ee40000000000 */
[----:B---3--:R-:W-:Y:S06]  /*24b0*/  BAR.SYNC.DEFER_BLOCKING 0x0 ;  /* 0x0000000000007b1d */ /* 0x008fec0000010000 */
[----:B------:R2:W-:Y:S01]  /*24c0*/  @UP1 UTMASTG.2D [UR8], [UR20] ;  /* 0x00000008140013b5 */ /* 0x0005e20008008000 */
[----:B------:R0:W-:Y:S01]  /*24d0*/  UTMACMDFLUSH ;  /* 0x00000000000079b7 */ /* 0x0001e20000000000 */
[----:B------:R-:W-:-:S04]  /*24e0*/  DEPBAR.LE SB0, 0x0 ;  /* 0x000080000000791a */ /* 0x000fc80000000000 */
[----:B------:R-:W-:Y:S08]  /*24f0*/  BAR.SYNC.DEFER_BLOCKING 0x0 ;  /* 0x0000000000007b1d */ /* 0x000ff00000010000 */
[----:B------:R-:W-:Y:S06]  /*2500*/  BAR.SYNC.DEFER_BLOCKING 0x0 ;  /* 0x0000000000007b1d */ /* 0x000fec0000010000 */
[----:B--2---:R-:W-:Y:S05]  /*2510*/  @P2 BRA `(.L_x_67) ;  /* 0x0000000000a02947 */ /* 0x004fea0003800000 */
[----:B------:R-:W2:Y:S01]  /*2520*/  S2UR UR5, SR_CgaCtaId ;  /* 0x00000000000579c3 */ /* 0x000ea20000008800 */
[----:B------:R-:W-:Y:S01]  /*2530*/  NOP ;  /* 0x0000000000007918 */ /* 0x000fe20000000000 */
[----:B------:R-:W-:Y:S01]  /*2540*/  UMOV UR4, 0x50 ;  /* 0x0000005000047882 */ /* 0x000fe20000000000 */
[----:B------:R-:W-:Y:S02]  /*2550*/  IMAD.U32 R0, RZ, RZ, UR23 ;  /* 0x00000017ff007e24 */ /* 0x000fe4000f8e00ff */
[----:B------:R-:W-:Y:S02]  /*2560*/  IMAD.MOV.U32 R3, RZ, RZ, 0x3 ;  /* 0x00000003ff037424 */ /* 0x000fe400078e00ff */
[----:B------:R-:W-:Y:S01]  /*2570*/  IMAD.MOV.U32 R7, RZ, RZ, 0x1 ;  /* 0x00000001ff077424 */ /* 0x000fe200078e00ff */
[----:B------:R-:W-:-:S04]  /*2580*/  LOP3.LUT R0, R0, 0xffff, RZ, 0xc0, !PT ;  /* 0x0000ffff00007812 */ /* 0x000fc800078ec0ff */
[----:B------:R-:W-:-:S05]  /*2590*/  SHF.R.U32.HI R0, RZ, 0x5, R0 ;  /* 0x00000005ff007819 */ /* 0x000fca0000011600 */
[----:B------:R-:W-:Y:S01]  /*25a0*/  VIADD R2, R0, 0x10 ;  /* 0x0000001000027836 */ /* 0x000fe20000000000 */
[----:B------:R-:W-:Y:S01]  /*25b0*/  SHF.L.U32 R0, R3, R0, RZ ;  /* 0x0000000003007219 */ /* 0x000fe200000006ff */
[----:B--2---:R-:W-:-:S03]  /*25c0*/  ULEA UR6, UR5, UR4, 0x18 ;  /* 0x0000000405067291 */ /* 0x004fc6000f8ec0ff */
[----:B------:R-:W-:-:S04]  /*25d0*/  SHF.L.U32 R3, R7, R2, RZ ;  /* 0x0000000207037219 */ /* 0x000fc800000006ff */
[----:B------:R-:W-:Y:S02]  /*25e0*/  LOP3.LUT R0, R3, R0, RZ, 0xfc, !PT ;  /* 0x0000000003007212 */ /* 0x000fe400078efcff */
[----:B------:R-:W2:Y:S02]  /*25f0*/  LDS R5, [UR6] ;  /* 0x00000006ff057984 */ /* 0x000ea40008000800 */
[C---:B------:R-:W-:Y:S02]  /*2600*/  LOP3.LUT R2, R0.reuse, 0xffff, RZ, 0xc0, !PT ;  /* 0x0000ffff00027812 */ /* 0x040fe400078ec0ff */
[----:B--2---:R-:W-:-:S04]  /*2610*/  LOP3.LUT R3, R0, 0xffff, R5, 0x80, !PT ;  /* 0x0000ffff00037812 */ /* 0x004fc800078e8005 */
[----:B------:R-:W-:-:S13]  /*2620*/  ISETP.NE.AND P0, PT, R3, R2, PT ;  /* 0x000000020300720c */ /* 0x000fda0003f05270 */
[----:B------:R-:W-:Y:S05]  /*2630*/  @P0 BRA `(.L_x_68) ;  /* 0x0000000000500947 */ /* 0x000fea0003800000 */
[----:B------:R-:W-:Y:S02]  /*2640*/  SHF.R.U32.HI R5, RZ, 0x10, R5 ;  /* 0x00000010ff057819 */ /* 0x000fe40000011605 */
[----:B------:R-:W-:-:S04]  /*2650*/  SHF.R.U32.HI R2, RZ, 0x10, R0 ;  /* 0x00000010ff027819 */ /* 0x000fc80000011600 */
[----:B------:R-:W-:-:S04]  /*2660*/  LOP3.LUT R5, R5, R2, RZ, 0xc0, !PT ;  /* 0x0000000205057212 */ /* 0x000fc800078ec0ff */
[----:B------:R-:W-:-:S13]  /*2670*/  ISETP.NE.AND P0, PT, R5, R2, PT ;  /* 0x000000020500720c */ /* 0x000fda0003f05270 */
[----:B------:R-:W-:Y:S05]  /*2680*/  @P0 BRA `(.L_x_69) ;  /* 0x0000000000300947 */ /* 0x000fea0003800000 */
[----:B------:R-:W-:Y:S01]  /*2690*/  R2UR UR4, R0 ;  /* 0x00000000000472ca */ /* 0x000fe200000e0000 */
[----:B------:R-:W-:Y:S01]  /*26a0*/  VOTEU.ANY UR5, UPT, PT ;  /* 0x0000000000057886 */ /* 0x000fe200038e0100 */
[----:B------:R-:W2:Y:S01]  /*26b0*/  S2R R0, SR_LANEID ;  /* 0x0000000000007919 */ /* 0x000ea20000000000 */
[----:B------:R-:W-:-:S10]  /*26c0*/  UFLO.U32 UR5, UR5 ;  /* 0x00000005000572bd */ /* 0x000fd400080e0000 */
[----:B------:R-:W-:-:S06]  /*26d0*/  ULOP3.LUT UR4, URZ, UR4, URZ, 0x33, !UPT ;  /* 0x00000004ff047292 */ /* 0x000fcc000f8e33ff */
[----:B------:R-:W-:-:S04]  /*26e0*/  IMAD.U32 R2, RZ, RZ, UR4 ;  /* 0x00000004ff027e24 */ /* 0x000fc8000f8e00ff */
[----:B------:R-:W3:Y:S02]  /*26f0*/  REDUX UR7, R2 ;  /* 0x00000000020773c4 */ /* 0x000ee40000000000 */
[----:B------:R4:W-:Y:S01]  /*2700*/  UTCATOMSWS.AND URZ, UR4 ;  /* 0x0000000400ff79e3 */ /* 0x0009e20008000000 */
[----:B--2---:R-:W-:Y:S01]  /*2710*/  ISETP.EQ.U32.AND P0, PT, R0, UR5, PT ;  /* 0x0000000500007c0c */ /* 0x004fe2000bf02070 */
[----:B---3--:R-:W-:-:S12]  /*2720*/  IMAD.U32 R0, RZ, RZ, UR7 ;  /* 0x00000007ff007e24 */ /* 0x008fd8000f8e00ff */
[----:B------:R4:W-:Y:S01]  /*2730*/  @P0 ATOMS.AND RZ, [UR6], R0 ;  /* 0x00000000ffff098c */ /* 0x0009e2000a800006 */
[----:B------:R-:W-:Y:S05]  /*2740*/  BRA `(.L_x_67) ;  /* 0x0000000000147947 */ /* 0x000fea0003800000 */
.L_x_69:
[----:B------:R-:W-:-:S07]  /*2750*/  MOV R2, 0x2770 ;  /* 0x0000277000027802 */ /* 0x000fce0000000f00 */
[----:B-1----:R-:W-:Y:S05]  /*2760*/  CALL.REL.NOINC `($__internal_0_$__cuda_sm10x_tcgen05_guardrail_trap_col_being_dealloced_not_returned_by_alloc) ;  /* 0x0000000000447944 */ /* 0x002fea0003c00000 */
[----:B------:R-:W-:Y:S05]  /*2770*/  BRA `(.L_x_67) ;  /* 0x0000000000087947 */ /* 0x000fea0003800000 */
.L_x_68:
[----:B------:R-:W-:-:S07]  /*2780*/  MOV R2, 0x27a0 ;  /* 0x000027a000027802 */ /* 0x000fce0000000f00 */
[----:B-1----:R-:W-:Y:S05]  /*2790*/  CALL.REL.NOINC `($__internal_2_$__cuda_sm10x_tcgen05_guardrail_trap_unallocated_columns_being_dealloced) ;  /* 0x0000000000507944 */ /* 0x002fea0003c00000 */
.L_x_67:
[----:B------:R-:W-:Y:S01]  /*27a0*/  NOP ;  /* 0x0000000000007918 */ /* 0x000fe20000000000 */
[----:B----4-:R-:W-:Y:S05]  /*27b0*/  EXIT ;  /* 0x000000000000794d */ /* 0x010fea0003800000 */
.L_x_56:
[----:B------:R-:W2:Y:S02]  /*27c0*/  SYNCS.PHASECHK.TRANS64.TRYWAIT P0, [UR8+0x4000], RZ ;  /* 0x004000ffff0075a7 */ /* 0x000ea40008001108 */
[----:B--2---:R-:W-:Y:S05]  /*27d0*/  @!P0 BRA `(.L_x_56) ;  /* 0xfffffffc00f88947 */ /* 0x004fea000383ffff */
[----:B------:R-:W-:Y:S05]  /*27e0*/  BRA `(.L_x_70) ;  /* 0xfffffff000bc7947 */ /* 0x000fea000383ffff */
.L_x_58:
[----:B------:R-:W2:Y:S02]  /*27f0*/  SYNCS.PHASECHK.TRANS64.TRYWAIT P1, [UR8+0x4010], RZ ;  /* 0x004010ffff0075a7 */ /* 0x000ea40008021108 */
[----:B--2---:R-:W-:Y:S05]  /*2800*/  @!P1 BRA `(.L_x_58) ;  /* 0xfffffffc00f89947 */ /* 0x004fea000383ffff */
[----:B------:R-:W-:Y:S05]  /*2810*/  BRA `(.L_x_71) ;  /* 0xfffffff400387947 */ /* 0x000fea000383ffff */
.L_x_59:
[----:B------:R-:W3:Y:S02]  /*2820*/  SYNCS.PHASECHK.TRANS64.TRYWAIT P0, [UR28+0x4000], R2 ;  /* 0x00400002ff0075a7 */ /* 0x000ee4000800111c */
[----:B---3--:R-:W-:Y:S05]  /*2830*/  @!P0 BRA `(.L_x_59) ;  /* 0xfffffffc00f88947 */ /* 0x008fea000383ffff */
[----:B------:R-:W-:Y:S05]  /*2840*/  BRA `(.L_x_72) ;  /* 0xfffffff400b47947 */ /* 0x000fea000383ffff */
.L_x_61:
[----:B------:R-:W3:Y:S02]  /*2850*/  SYNCS.PHASECHK.TRANS64.TRYWAIT P0, [UR28+0x4010], R2 ;  /* 0x00401002ff0075a7 */ /* 0x000ee4000800111c */
[----:B---3--:R-:W-:Y:S05]  /*2860*/  @!P0 BRA `(.L_x_61) ;  /* 0xfffffffc00f88947 */ /* 0x008fea000383ffff */
[----:B------:R-:W-:Y:S05]  /*2870*/  BRA `(.L_x_73) ;  /* 0xfffffff800247947 */ /* 0x000fea000383ffff */
        .weak           $__internal_0_$__cuda_sm10x_tcgen05_guardrail_trap_col_being_dealloced_not_returned_by_alloc
        .type           $__internal_0_$__cuda_sm10x_tcgen05_guardrail_trap_col_being_dealloced_not_returned_by_alloc,@function
        .size           $__internal_0_$__cuda_sm10x_tcgen05_guardrail_trap_col_being_dealloced_not_returned_by_alloc,($__internal_1_$__cuda_sm10x_tcgen05_guardrail_trap_phase_invalid_during_alloc - $__internal_0_$__cuda_sm10x_tcgen05_guardrail_trap_col_being_dealloced_not_returned_by_alloc)
$__internal_0_$__cuda_sm10x_tcgen05_guardrail_trap_col_being_dealloced_not_returned_by_alloc:
[----:B------:R-:W-:Y:S05]  /*2880*/  BPT.TRAP 0x1 ;  /* 0x000000040000795c */ /* 0x000fea0000300000 */
[----:B------:R-:W-:-:S04]  /*2890*/  IMAD.MOV.U32 R3, RZ, RZ, 0x0 ;  /* 0x00000000ff037424 */ /* 0x000fc800078e00ff */
[----:B------:R-:W-:Y:S05]  /*28a0*/  RET.REL.NODEC R2 `(gluon_tcgen05) ;  /* 0xffffffd402d47950 */ /* 0x000fea0003c3ffff */
        .weak           $__internal_1_$__cuda_sm10x_tcgen05_guardrail_trap_phase_invalid_during_alloc
        .type           $__internal_1_$__cuda_sm10x_tcgen05_guardrail_trap_phase_invalid_during_alloc,@function
        .size           $__internal_1_$__cuda_sm10x_tcgen05_guardrail_trap_phase_invalid_during_alloc,($__internal_2_$__cuda_sm10x_tcgen05_guardrail_trap_unallocated_columns_being_dealloced - $__internal_1_$__cuda_sm10x_tcgen05_guardrail_trap_phase_invalid_during_alloc)
$__internal_1_$__cuda_sm10x_tcgen05_guardrail_trap_phase_invalid_during_alloc:
[----:B------:R-:W-:Y:S05]  /*28b0*/  BPT.TRAP 0x1 ;  /* 0x000000040000795c */ /* 0x000fea0000300000 */
[----:B------:R-:W-:-:S04]  /*28c0*/  IMAD.MOV.U32 R3, RZ, RZ, 0x0 ;  /* 0x00000000ff037424 */ /* 0x000fc800078e00ff */
[----:B------:R-:W-:Y:S05]  /*28d0*/  RET.REL.NODEC R2 `(gluon_tcgen05) ;  /* 0xffffffd402c87950 */ /* 0x000fea0003c3ffff */
        .weak           $__internal_2_$__cuda_sm10x_tcgen05_guardrail_trap_unallocated_columns_being_dealloced
        .type           $__internal_2_$__cuda_sm10x_tcgen05_guardrail_trap_unallocated_columns_being_dealloced,@function
        .size           $__internal_2_$__cuda_sm10x_tcgen05_guardrail_trap_unallocated_columns_being_dealloced,(.L_x_77 - $__internal_2_$__cuda_sm10x_tcgen05_guardrail_trap_unallocated_columns_being_dealloced)
$__internal_2_$__cuda_sm10x_tcgen05_guardrail_trap_unallocated_columns_being_dealloced:
[----:B------:R-:W-:Y:S05]  /*28e0*/  BPT.TRAP 0x1 ;  /* 0x000000040000795c */ /* 0x000fea0000300000 */
[----:B------:R-:W-:-:S04]  /*28f0*/  IMAD.MOV.U32 R3, RZ, RZ, 0x0 ;  /* 0x00000000ff037424 */ /* 0x000fc800078e00ff */
[----:B------:R-:W-:Y:S05]  /*2900*/  RET.REL.NODEC R2 `(gluon_tcgen05) ;  /* 0xffffffd402bc7950 */ /* 0x000fea0003c3ffff */
.L_x_74:
[----:B------:R-:W-:-:S00]  /*2910*/  BRA `(.L_x_74) ;  /* 0xfffffffc00fc7947 */ /* 0x000fc0000383ffff */
[----:B------:R-:W-:-:S00]  /*2920*/  NOP ;  /* 0x0000000000007918 */ /* 0x000fc00000000000 */
        /* <DEDUP_REMOVED lines=13> */
.L_x_77:


//--------------------- .nv.shared.gluon_tcgen05  --------------------------
	.section	.nv.shared.gluon_tcgen05,"aw",@nobits
	.sectionflags	@""
	.align	16
	.zero		1024


//--------------------- .nv.shared.reserved.0     --------------------------
	.section	.nv.shared.reserved.0,"aw",@nobits
	.align	8
	.weak		__nv_reservedSMEM_offset_0_alias
	.size		__nv_reservedSMEM_offset_0_alias, 0, 64
	.other		__nv_reservedSMEM_offset_0_alias,@"STO_CUDA_RESERVED_SHARED STV_DEFAULT"
__nv_reservedSMEM_offset_0_alias:
	.zero		0
.nv.shared.reserved.0:
	.zero		64
	.weak		__nv_reservedSMEM_allocation_phase
	.type		__nv_reservedSMEM_allocation_phase,@object
	.size		__nv_reservedSMEM_allocation_phase,(.L_0 - __nv_reservedSMEM_allocation_phase)
__nv_reservedSMEM_allocation_phase:
	.zero		1
.L_0:
	.zero		7
	.weak		__nv_reservedSMEM_devtool_atexit_pc
	.type		__nv_reservedSMEM_devtool_atexit_pc,@object
	.size		__nv_reservedSMEM_devtool_atexit_pc,(__nv_reservedSMEM_allocation_mask - __nv_reservedSMEM_devtool_atexit_pc)
__nv_reservedSMEM_devtool_atexit_pc:
	.zero		8
	.weak		__nv_reservedSMEM_allocation_mask
	.type		__nv_reservedSMEM_allocation_mask,@object
	.size		__nv_reservedSMEM_allocation_mask,(.L_2 - __nv_reservedSMEM_allocation_mask)
__nv_reservedSMEM_allocation_mask:
	.zero		4
.L_2:


//--------------------- .nv.constant0.gluon_tcgen05 --------------------------
	.section	.nv.constant0.gluon_tcgen05,"a",@progbits
	.sectionflags	@""
	.align	4
.nv.constant0.gluon_tcgen05:
	.zero		976


//--------------------- SYMBOLS --------------------------

	.type		.nv.reservedSmem.offset0,@object
	.size		.nv.reservedSmem.offset0,0x4
	.type		.nv.reservedSmem.cap,@object
	.size		.nv.reservedSmem.cap,0x4
